	.target	sm_90a

	.elftype	@"ET_EXEC"


//--------------------- .note.nv.tkinfo           --------------------------
	.section	.note.nv.tkinfo,"",@"SHT_NOTE"
	.sectionflags	@"SHF_NOTE_NV_TKINFO"
	.tkinfo
        /*0018*/ 	.word	0x00000002
        /*0030*/ 	.string	""
        /*0030*/ 	.string	"ptxas"
        /*0030*/ 	.string	"Cuda compilation tools, release 13.0, V13.0.88"
        /*0030*/ 	.string	"Build cuda_13.0.r13.0/compiler.36424714_0"
        /*0030*/ 	.string	"-v  -suppress-debug-info  -lineinfo  -arch sm_90a "



//--------------------- .note.nv.cuinfo           --------------------------
	.section	.note.nv.cuinfo,"",@"SHT_NOTE"
	.sectionflags	@"SHF_NOTE_NV_CUINFO"
        /*0018*/ 	.short	0x0002
        /*001a*/ 	.short	0x005a
        /*001c*/ 	.short	0x0082
	.zero		2


//--------------------- .nv.info                  --------------------------
	.section	.nv.info,"",@"SHT_CUDA_INFO"
	.align	4


	//----- nvinfo : EIATTR_REGCOUNT
	.align		4
        /*0000*/ 	.byte	0x04, 0x2f
        /*0002*/ 	.short	(.L_1 - .L_0)
	.align		4
.L_0:
        /*0004*/ 	.word	index@(matmul_kernel)
        /*0008*/ 	.word	0x000000ff


	//----- nvinfo : EIATTR_FRAME_SIZE
	.align		4
.L_1:
        /*000c*/ 	.byte	0x04, 0x11
        /*000e*/ 	.short	(.L_3 - .L_2)
	.align		4
.L_2:
        /*0010*/ 	.word	index@(matmul_kernel)
        /*0014*/ 	.word	0x00000040


	//----- nvinfo : EIATTR_MIN_STACK_SIZE
	.align		4
.L_3:
        /*0018*/ 	.byte	0x04, 0x12
        /*001a*/ 	.short	(.L_5 - .L_4)
	.align		4
.L_4:
        /*001c*/ 	.word	index@(matmul_kernel)
        /*0020*/ 	.word	0x00000040
.L_5:


//--------------------- .nv.compat                --------------------------
	.section	.nv.compat,"",@"SHT_CUDA_COMPAT_INFO"
	.align	4
        /*0000*/ 	.byte	0x02, 0x09, 0x01, 0x00, 0x02, 0x02, 0x04, 0x00, 0x02, 0x05, 0x05, 0x00, 0x03, 0x07, 0x01, 0x01
        /*0010*/ 	.byte	0x02, 0x03, 0x00, 0x00, 0x02, 0x06, 0x01, 0x00, 0x04, 0x0b, 0x08, 0x00, 0x00, 0x00, 0x00, 0x00
        /*0020*/ 	.byte	0x00, 0x00, 0x00, 0x00


//--------------------- .nv.info.matmul_kernel    --------------------------
	.section	.nv.info.matmul_kernel,"",@"SHT_CUDA_INFO"
	.sectionflags	@""
	.align	4


	//----- nvinfo : EIATTR_CUDA_API_VERSION
	.align		4
        /*0000*/ 	.byte	0x04, 0x37
        /*0002*/ 	.short	(.L_7 - .L_6)
.L_6:
        /*0004*/ 	.word	0x00000082


	//----- nvinfo : EIATTR_KPARAM_INFO
	.align		4
.L_7:
        /*0008*/ 	.byte	0x04, 0x17
        /*000a*/ 	.short	(.L_9 - .L_8)
.L_8:
        /*000c*/ 	.word	0x00000000
        /*0010*/ 	.short	0x000d
        /*0012*/ 	.short	0x0048
        /*0014*/ 	.byte	0x00, 0xf4, 0x21, 0x00


	//----- nvinfo : EIATTR_KPARAM_INFO
	.align		4
.L_9:
        /*0018*/ 	.byte	0x04, 0x17
        /*001a*/ 	.short	(.L_11 - .L_10)
.L_10:
        /*001c*/ 	.word	0x00000000
        /*0020*/ 	.short	0x000c
        /*0022*/ 	.short	0x0040
        /*0024*/ 	.byte	0x00, 0xf4, 0x21, 0x00


	//----- nvinfo : EIATTR_KPARAM_INFO
	.align		4
.L_11:
        /*0028*/ 	.byte	0x04, 0x17
        /*002a*/ 	.short	(.L_13 - .L_12)
.L_12:
        /*002c*/ 	.word	0x00000000
        /*0030*/ 	.short	0x000b
        /*0032*/ 	.short	0x0038
        /*0034*/ 	.byte	0x00, 0xf0, 0x11, 0x00


	//----- nvinfo : EIATTR_KPARAM_INFO
	.align		4
.L_13:
        /*0038*/ 	.byte	0x04, 0x17
        /*003a*/ 	.short	(.L_15 - .L_14)
.L_14:
        /*003c*/ 	.word	0x00000000
        /*0040*/ 	.short	0x000a
        /*0042*/ 	.short	0x0034
        /*0044*/ 	.byte	0x00, 0xf0, 0x11, 0x00


	//----- nvinfo : EIATTR_KPARAM_INFO
	.align		4
.L_15:
        /*0048*/ 	.byte	0x04, 0x17
        /*004a*/ 	.short	(.L_17 - .L_16)
.L_16:
        /*004c*/ 	.word	0x00000000
        /*0050*/ 	.short	0x0009
        /*0052*/ 	.short	0x0030
        /*0054*/ 	.byte	0x00, 0xf0, 0x11, 0x00


	//----- nvinfo : EIATTR_KPARAM_INFO
	.align		4
.L_17:
        /*0058*/ 	.byte	0x04, 0x17
        /*005a*/ 	.short	(.L_19 - .L_18)
.L_18:
        /*005c*/ 	.word	0x00000000
        /*0060*/ 	.short	0x0008
        /*0062*/ 	.short	0x002c
        /*0064*/ 	.byte	0x00, 0xf0, 0x11, 0x00


	//----- nvinfo : EIATTR_KPARAM_INFO
	.align		4
.L_19:
        /*0068*/ 	.byte	0x04, 0x17
        /*006a*/ 	.short	(.L_21 - .L_20)
.L_20:
        /*006c*/ 	.word	0x00000000
        /*0070*/ 	.short	0x0007
        /*0072*/ 	.short	0x0028
        /*0074*/ 	.byte	0x00, 0xf0, 0x11, 0x00


	//----- nvinfo : EIATTR_KPARAM_INFO
	.align		4
.L_21:
        /*0078*/ 	.byte	0x04, 0x17
        /*007a*/ 	.short	(.L_23 - .L_22)
.L_22:
        /*007c*/ 	.word	0x00000000
        /*0080*/ 	.short	0x0006
        /*0082*/ 	.short	0x0024
        /*0084*/ 	.byte	0x00, 0xf0, 0x11, 0x00


	//----- nvinfo : EIATTR_KPARAM_INFO
	.align		4
.L_23:
        /*0088*/ 	.byte	0x04, 0x17
        /*008a*/ 	.short	(.L_25 - .L_24)
.L_24:
        /*008c*/ 	.word	0x00000000
        /*0090*/ 	.short	0x0005
        /*0092*/ 	.short	0x0020
        /*0094*/ 	.byte	0x00, 0xf0, 0x11, 0x00


	//----- nvinfo : EIATTR_KPARAM_INFO
	.align		4
.L_25:
        /*0098*/ 	.byte	0x04, 0x17
        /*009a*/ 	.short	(.L_27 - .L_26)
.L_26:
        /*009c*/ 	.word	0x00000000
        /*00a0*/ 	.short	0x0004
        /*00a2*/ 	.short	0x001c
        /*00a4*/ 	.byte	0x00, 0xf0, 0x11, 0x00


	//----- nvinfo : EIATTR_KPARAM_INFO
	.align		4
.L_27:
        /*00a8*/ 	.byte	0x04, 0x17
        /*00aa*/ 	.short	(.L_29 - .L_28)
.L_28:
        /*00ac*/ 	.word	0x00000000
        /*00b0*/ 	.short	0x0003
        /*00b2*/ 	.short	0x0018
        /*00b4*/ 	.byte	0x00, 0xf0, 0x11, 0x00


	//----- nvinfo : EIATTR_KPARAM_INFO
	.align		4
.L_29:
        /*00b8*/ 	.byte	0x04, 0x17
        /*00ba*/ 	.short	(.L_31 - .L_30)
.L_30:
        /*00bc*/ 	.word	0x00000000
        /*00c0*/ 	.short	0x0002
        /*00c2*/ 	.short	0x0010
        /*00c4*/ 	.byte	0x00, 0xf4, 0x21, 0x00


	//----- nvinfo : EIATTR_KPARAM_INFO
	.align		4
.L_31:
        /*00c8*/ 	.byte	0x04, 0x17
        /*00ca*/ 	.short	(.L_33 - .L_32)
.L_32:
        /*00cc*/ 	.word	0x00000000
        /*00d0*/ 	.short	0x0001
        /*00d2*/ 	.short	0x0008
        /*00d4*/ 	.byte	0x00, 0xf4, 0x21, 0x00


	//----- nvinfo : EIATTR_KPARAM_INFO
	.align		4
.L_33:
        /*00d8*/ 	.byte	0x04, 0x17
        /*00da*/ 	.short	(.L_35 - .L_34)
.L_34:
        /*00dc*/ 	.word	0x00000000
        /*00e0*/ 	.short	0x0000
        /*00e2*/ 	.short	0x0000
        /*00e4*/ 	.byte	0x00, 0xf4, 0x21, 0x00


	//----- nvinfo : EIATTR_SPARSE_MMA_MASK
	.align		4
.L_35:
        /*00e8*/ 	.byte	0x03, 0x50
        /*00ea*/ 	.short	0x0000


	//----- nvinfo : EIATTR_MAXREG_COUNT
	.align		4
        /*00ec*/ 	.byte	0x03, 0x1b
        /*00ee*/ 	.short	0x00ff


	//----- nvinfo : EIATTR_NUM_BARRIERS
	.align		4
        /*00f0*/ 	.byte	0x02, 0x4c
        /*00f2*/ 	.byte	0x01
	.zero		1


	//----- nvinfo : EIATTR_ANNOTATIONS
	.align		4
        /*00f4*/ 	.byte	0x04, 0x55
        /*00f6*/ 	.short	(.L_37 - .L_36)


	//   ....[0]....
.L_36:
        /*00f8*/ 	.word	0x00000001
        /*00fc*/ 	.byte	0x00, 0x0c, 0x00, 0x00, 0x01, 0x00, 0x00, 0x00, 0xc0, 0x0e, 0x00, 0x00, 0x01, 0x00, 0x00, 0x00
        /* <DEDUP_REMOVED lines=13> */
        /*01dc*/ 	.byte	0x70, 0x51, 0x00, 0x00, 0x01, 0x00, 0x00, 0x00, 0x50, 0x89, 0x00, 0x00


	//----- nvinfo : EIATTR_MERCURY_ISA_VERSION
	.align		4
.L_37:
        /*01e8*/ 	.byte	0x03, 0x5f
        /*01ea*/ 	.short	0x0101


	//----- nvinfo : EIATTR_EXIT_INSTR_OFFSETS
	.align		4
        /*01ec*/ 	.byte	0x04, 0x1c
        /*01ee*/ 	.short	(.L_39 - .L_38)


	//   ....[0]....
.L_38:
        /*01f0*/ 	.word	0x0000a990


	//   ....[1]....
        /*01f4*/ 	.word	0x0000a9b0


	//----- nvinfo : EIATTR_REQNTID
	.align		4
.L_39:
        /*01f8*/ 	.byte	0x04, 0x10
        /*01fa*/ 	.short	(.L_41 - .L_40)
.L_40:
        /*01fc*/ 	.word	0x00000100
        /*0200*/ 	.word	0x00000001
        /*0204*/ 	.word	0x00000001


	//----- nvinfo : EIATTR_CBANK_PARAM_SIZE
	.align		4
.L_41:
        /*0208*/ 	.byte	0x03, 0x19
        /*020a*/ 	.short	0x0050


	//----- nvinfo : EIATTR_PARAM_CBANK
	.align		4
        /*020c*/ 	.byte	0x04, 0x0a
        /*020e*/ 	.short	(.L_43 - .L_42)
	.align		4
.L_42:
        /*0210*/ 	.word	index@(.nv.constant0.matmul_kernel)
        /*0214*/ 	.short	0x0210
        /*0216*/ 	.short	0x0050


	//----- nvinfo : EIATTR_SW_WAR
	.align		4
.L_43:
        /*0218*/ 	.byte	0x04, 0x36
        /*021a*/ 	.short	(.L_45 - .L_44)
.L_44:
        /*021c*/ 	.word	0x00000008
.L_45:


//--------------------- .nv.callgraph             --------------------------
	.section	.nv.callgraph,"",@"SHT_CUDA_CALLGRAPH"
	.align	4
	.sectionentsize	8
	.align		4
        /*0000*/ 	.word	0x00000000
	.align		4
        /*0004*/ 	.word	0xffffffff
	.align		4
        /*0008*/ 	.word	0x00000000
	.align		4
        /*000c*/ 	.word	0xfffffffe
	.align		4
        /*0010*/ 	.word	0x00000000
	.align		4
        /*0014*/ 	.word	0xfffffffd
	.align		4
        /*0018*/ 	.word	0x00000000
	.align		4
        /*001c*/ 	.word	0xfffffffc


//--------------------- .text.matmul_kernel       --------------------------
	.section	.text.matmul_kernel,"ax",@progbits
	.align	128
        .global         matmul_kernel
        .type           matmul_kernel,@function
        .size           matmul_kernel,(.L_x_3 - matmul_kernel)
        .other          matmul_kernel,@"STO_CUDA_ENTRY STV_DEFAULT"
matmul_kernel:
.text.matmul_kernel:
[----:B------:R-:W1:Y:S08]  /*0000*/  LDC R1, c[0x0][0x28] ;  /* 0x00000a00ff017b82 */ /* 0x000e700000000800 */
[----:B------:R-:W2:Y:S01]  /*0010*/  LDC.64 R156, c[0x0][0x228] ;  /* 0x00008a00ff9c7b82 */ /* 0x000ea20000000a00 */
[----:B------:R-:W3:Y:S01]  /*0020*/  S2R R5, SR_CTAID.X ;  /* 0x0000000000057919 */ /* 0x000ee20000002500 */
[----:B-1----:R-:W-:Y:S01]  /*0030*/  VIADD R1, R1, 0xffffffc0 ;  /* 0xffffffc001017836 */ /* 0x002fe20000000000 */
[----:B------:R-:W-:Y:S01]  /*0040*/  ULDC UR5, c[0x0][0x240] ;  /* 0x0000900000057ab9 */ /* 0x000fe20000000800 */
[----:B------:R-:W-:Y:S01]  /*0050*/  ULDC.64 UR12, c[0x0][0x218] ;  /* 0x00008600000c7ab9 */ /* 0x000fe20000000a00 */
[----:B------:R-:W1:Y:S01]  /*0060*/  S2R R88, SR_TID.X ;  /* 0x0000000000587919 */ /* 0x000e620000002100 */
[----:B------:R-:W-:Y:S01]  /*0070*/  ULDC.64 UR6, c[0x0][0x210] ;  /* 0x0000840000067ab9 */ /* 0x000fe20000000a00 */
[----:B------:R-:W-:Y:S01]  /*0080*/  UMOV UR8, 0x400 ;  /* 0x0000040000087882 */ /* 0x000fe20000000000 */
[----:B------:R-:W4:Y:S01]  /*0090*/  LDC.64 R116, c[0x0][0x238] ;  /* 0x00008e00ff747b82 */ /* 0x000f220000000a00 */
[----:B------:R-:W-:-:S07]  /*00a0*/  ULDC.64 UR16, c[0x0][0x208] ;  /* 0x0000820000107ab9 */ /* 0x000fce0000000a00 */
[----:B------:R-:W5:Y:S01]  /*00b0*/  LDC.64 R184, c[0x0][0x230] ;  /* 0x00008c00ffb87b82 */ /* 0x000f620000000a00 */
[----:B--2---:R-:W-:Y:S01]  /*00c0*/  VIADD R0, R157, 0x3f ;  /* 0x0000003f9d007836 */ /* 0x004fe20000000000 */
[----:B------:R-:W-:-:S06]  /*00d0*/  IABS R23, R156 ;  /* 0x0000009c00177213 */ /* 0x000fcc0000000000 */
[----:B------:R-:W2:Y:S01]  /*00e0*/  S2UR UR4, SR_CgaCtaId ;  /* 0x00000000000479c3 */ /* 0x000ea20000008800 */
[----:B------:R-:W-:Y:S02]  /*00f0*/  IABS R22, R157 ;  /* 0x0000009d00167213 */ /* 0x000fe40000000000 */
[----:B------:R-:W-:Y:S01]  /*0100*/  SHF.R.S32.HI R3, RZ, 0x1f, R0 ;  /* 0x0000001fff037819 */ /* 0x000fe20000011400 */
[----:B----4-:R-:W-:-:S03]  /*0110*/  IMAD.SHL.U32 R175, R116, 0x2, RZ ;  /* 0x0000000274af7824 */ /* 0x010fc600078e00ff */
[----:B------:R-:W-:Y:S01]  /*0120*/  LEA.HI R3, R3, R0, RZ, 0x6 ;  /* 0x0000000003037211 */ /* 0x000fe200078f30ff */
[C---:B------:R-:W-:Y:S01]  /*0130*/  IMAD R174, R116.reuse, 0x3, RZ ;  /* 0x0000000374ae7824 */ /* 0x040fe200078e02ff */
[----:B---3--:R-:W-:Y:S01]  /*0140*/  IABS R8, R5 ;  /* 0x0000000500087213 */ /* 0x008fe20000000000 */
[C---:B------:R-:W-:Y:S01]  /*0150*/  IMAD R173, R116.reuse, 0x5, RZ ;  /* 0x0000000574ad7824 */ /* 0x040fe200078e02ff */
[----:B------:R-:W-:Y:S01]  /*0160*/  SHF.R.S32.HI R3, RZ, 0x6, R3 ;  /* 0x00000006ff037819 */ /* 0x000fe20000011403 */
[----:B------:R-:W-:Y:S01]  /*0170*/  IMAD R172, R116, 0x6, RZ ;  /* 0x0000000674ac7824 */ /* 0x000fe200078e02ff */
[----:B-1----:R-:W-:Y:S01]  /*0180*/  LOP3.LUT R239, R88, 0x3f, RZ, 0xc0, !PT ;  /* 0x0000003f58ef7812 */ /* 0x002fe200078ec0ff */
[----:B------:R-:W-:Y:S02]  /*0190*/  IMAD R171, R116, 0x7, RZ ;  /* 0x0000000774ab7824 */ /* 0x000fe400078e02ff */
[----:B------:R-:W-:Y:S02]  /*01a0*/  IMAD.SHL.U32 R4, R3, 0x8, RZ ;  /* 0x0000000803047824 */ /* 0x000fe400078e00ff */
[----:B------:R-:W-:-:S02]  /*01b0*/  IMAD R244, R239, R117, RZ ;  /* 0x00000075eff47224 */ /* 0x000fc400078e02ff */
[----:B------:R-:W-:Y:S01]  /*01c0*/  IMAD.SHL.U32 R170, R116, 0x8, RZ ;  /* 0x0000000874aa7824 */ /* 0x000fe200078e00ff */
[-C--:B------:R-:W-:Y:S01]  /*01d0*/  IABS R7, R4.reuse ;  /* 0x0000000400077213 */ /* 0x080fe20000000000 */
[----:B------:R-:W-:Y:S01]  /*01e0*/  IMAD.SHL.U32 R97, R244, 0x4, RZ ;  /* 0x00000004f4617824 */ /* 0x000fe200078e00ff */
[----:B------:R-:W-:Y:S01]  /*01f0*/  IABS R10, R4 ;  /* 0x00000004000a7213 */ /* 0x000fe20000000000 */
[C---:B------:R-:W-:Y:S01]  /*0200*/  IMAD R169, R116.reuse, 0x9, RZ ;  /* 0x0000000974a97824 */ /* 0x040fe200078e02ff */
[----:B------:R-:W1:Y:S01]  /*0210*/  I2F.RP R0, R7 ;  /* 0x0000000700007306 */ /* 0x000e620000209400 */
[C---:B------:R-:W-:Y:S01]  /*0220*/  IMAD R168, R116.reuse, 0xa, RZ ;  /* 0x0000000a74a87824 */ /* 0x040fe200078e02ff */
[----:B--2---:R-:W-:Y:S01]  /*0230*/  ULEA UR8, UR4, UR8, 0x18 ;  /* 0x0000000804087291 */ /* 0x004fe2000f8ec03f */
[C---:B------:R-:W-:Y:S02]  /*0240*/  IMAD R167, R116.reuse, 0xb, RZ ;  /* 0x0000000b74a77824 */ /* 0x040fe400078e02ff */
[----:B------:R-:W-:-:S02]  /*0250*/  IMAD R166, R116, 0xd, RZ ;  /* 0x0000000d74a67824 */ /* 0x000fc400078e02ff */
[C---:B------:R-:W-:Y:S02]  /*0260*/  IMAD R165, R116.reuse, 0xe, RZ ;  /* 0x0000000e74a57824 */ /* 0x040fe400078e02ff */
[C---:B------:R-:W-:Y:S02]  /*0270*/  IMAD R164, R116.reuse, 0xf, RZ ;  /* 0x0000000f74a47824 */ /* 0x040fe400078e02ff */
[C---:B------:R-:W-:Y:S02]  /*0280*/  IMAD R201, R116.reuse, 0x44, RZ ;  /* 0x0000004474c97824 */ /* 0x040fe400078e02ff */
[C---:B------:R-:W-:Y:S01]  /*0290*/  IMAD.SHL.U32 R163, R116.reuse, 0x10, RZ ;  /* 0x0000001074a37824 */ /* 0x040fe200078e00ff */
[----:B-1----:R-:W1:Y:S01]  /*02a0*/  MUFU.RCP R0, R0 ;  /* 0x0000000000007308 */ /* 0x002e620000001000 */
[C---:B------:R-:W-:Y:S02]  /*02b0*/  IMAD R199, R116.reuse, 0x48, RZ ;  /* 0x0000004874c77824 */ /* 0x040fe400078e02ff */
[----:B------:R-:W-:-:S02]  /*02c0*/  IMAD R162, R116, 0x11, RZ ;  /* 0x0000001174a27824 */ /* 0x000fc400078e02ff */
[C---:B------:R-:W-:Y:S02]  /*02d0*/  IMAD R197, R116.reuse, 0x4c, RZ ;  /* 0x0000004c74c57824 */ /* 0x040fe400078e02ff */
[C---:B------:R-:W-:Y:S02]  /*02e0*/  IMAD R161, R116.reuse, 0x12, RZ ;  /* 0x0000001274a17824 */ /* 0x040fe400078e02ff */
[C---:B------:R-:W-:Y:S02]  /*02f0*/  IMAD R195, R116.reuse, 0x50, RZ ;  /* 0x0000005074c37824 */ /* 0x040fe400078e02ff */
[C---:B------:R-:W-:Y:S02]  /*0300*/  IMAD R160, R116.reuse, 0x13, RZ ;  /* 0x0000001374a07824 */ /* 0x040fe400078e02ff */
[C---:B------:R-:W-:Y:S02]  /*0310*/  IMAD R193, R116.reuse, 0x54, RZ ;  /* 0x0000005474c17824 */ /* 0x040fe400078e02ff */
[----:B------:R-:W-:-:S02]  /*0320*/  IMAD R191, R116, 0x58, RZ ;  /* 0x0000005874bf7824 */ /* 0x000fc400078e02ff */
[----:B-1----:R-:W-:Y:S02]  /*0330*/  VIADD R2, R0, 0xffffffe ;  /* 0x0ffffffe00027836 */ /* 0x002fe40000000000 */
[----:B------:R-:W-:Y:S02]  /*0340*/  IMAD.MOV R0, RZ, RZ, -R10 ;  /* 0x000000ffff007224 */ /* 0x000fe400078e0a0a */
[----:B------:R1:W2:Y:S01]  /*0350*/  F2I.FTZ.U32.TRUNC.NTZ R3, R2 ;  /* 0x0000000200037305 */ /* 0x0002a2000021f000 */
[C---:B------:R-:W-:Y:S02]  /*0360*/  IMAD R189, R116.reuse, 0x5c, RZ ;  /* 0x0000005c74bd7824 */ /* 0x040fe400078e02ff */
[C---:B------:R-:W-:Y:S02]  /*0370*/  IMAD R187, R116.reuse, 0x60, RZ ;  /* 0x0000006074bb7824 */ /* 0x040fe400078e02ff */
[C---:B------:R-:W-:Y:S02]  /*0380*/  IMAD R59, R116.reuse, 0x64, RZ ;  /* 0x00000064743b7824 */ /* 0x040fe400078e02ff */
[----:B------:R-:W-:-:S02]  /*0390*/  IMAD R61, R116, 0x68, RZ ;  /* 0x00000068743d7824 */ /* 0x000fc400078e02ff */
[----:B-1----:R-:W-:Y:S02]  /*03a0*/  IMAD.MOV.U32 R2, RZ, RZ, RZ ;  /* 0x000000ffff027224 */ /* 0x002fe400078e00ff */
[C---:B------:R-:W-:Y:S02]  /*03b0*/  IMAD R63, R116.reuse, 0x6c, RZ ;  /* 0x0000006c743f7824 */ /* 0x040fe400078e02ff */
[C---:B------:R-:W-:Y:S02]  /*03c0*/  IMAD R65, R116.reuse, 0x70, RZ ;  /* 0x0000007074417824 */ /* 0x040fe400078e02ff */
[----:B--2---:R-:W-:Y:S02]  /*03d0*/  IMAD.MOV R6, RZ, RZ, -R3 ;  /* 0x000000ffff067224 */ /* 0x004fe400078e0a03 */
[----:B------:R-:W-:Y:S02]  /*03e0*/  IMAD R67, R116, 0x74, RZ ;  /* 0x0000007474437824 */ /* 0x000fe400078e02ff */
[----:B------:R-:W-:-:S02]  /*03f0*/  IMAD R9, R6, R7, RZ ;  /* 0x0000000706097224 */ /* 0x000fc400078e02ff */
[----:B------:R-:W-:Y:S02]  /*0400*/  IMAD.MOV.U32 R6, RZ, RZ, R8 ;  /* 0x000000ffff067224 */ /* 0x000fe400078e0008 */
[----:B------:R-:W-:-:S04]  /*0410*/  IMAD.HI.U32 R3, R3, R9, R2 ;  /* 0x0000000903037227 */ /* 0x000fc800078e0002 */
[----:B------:R-:W-:Y:S02]  /*0420*/  IMAD.SHL.U32 R8, R88, 0x4, RZ ;  /* 0x0000000458087824 */ /* 0x000fe400078e00ff */
[----:B------:R-:W-:-:S04]  /*0430*/  IMAD.HI.U32 R3, R3, R6, RZ ;  /* 0x0000000603037227 */ /* 0x000fc800078e00ff */
[----:B------:R-:W-:Y:S02]  /*0440*/  IMAD R0, R3, R0, R6 ;  /* 0x0000000003007224 */ /* 0x000fe400078e0206 */
[C---:B------:R-:W-:Y:S02]  /*0450*/  IMAD R69, R116.reuse, 0x78, RZ ;  /* 0x0000007874457824 */ /* 0x040fe400078e02ff */
[C---:B------:R-:W-:Y:S01]  /*0460*/  IMAD R71, R116.reuse, 0x7c, RZ ;  /* 0x0000007c74477824 */ /* 0x040fe200078e02ff */
[----:B------:R-:W-:Y:S01]  /*0470*/  ISETP.GT.U32.AND P1, PT, R7, R0, PT ;  /* 0x000000000700720c */ /* 0x000fe20003f24070 */
[C---:B------:R-:W-:Y:S02]  /*0480*/  IMAD R75, R116.reuse, 0x84, RZ ;  /* 0x00000084744b7824 */ /* 0x040fe400078e02ff */
[C---:B------:R-:W-:Y:S02]  /*0490*/  IMAD.SHL.U32 R89, R116.reuse, 0x20, RZ ;  /* 0x0000002074597824 */ /* 0x040fe400078e00ff */
[----:B------:R-:W-:-:S02]  /*04a0*/  IMAD R77, R116, 0x88, RZ ;  /* 0x00000088744d7824 */ /* 0x000fc400078e02ff */
[C---:B------:R-:W-:Y:S02]  /*04b0*/  IMAD R90, R116.reuse, 0x21, RZ ;  /* 0x00000021745a7824 */ /* 0x040fe400078e02ff */
[C---:B------:R-:W-:Y:S02]  /*04c0*/  IMAD R79, R116.reuse, 0x8c, RZ ;  /* 0x0000008c744f7824 */ /* 0x040fe400078e02ff */
[----:B------:R-:W-:Y:S02]  /*04d0*/  IMAD R91, R116, 0x22, RZ ;  /* 0x00000022745b7824 */ /* 0x000fe400078e02ff */
[----:B------:R-:W-:Y:S02]  /*04e0*/  @!P1 IMAD.IADD R0, R0, 0x1, -R7 ;  /* 0x0000000100009824 */ /* 0x000fe400078e0a07 */
[----:B------:R-:W-:Y:S01]  /*04f0*/  @!P1 VIADD R3, R3, 0x1 ;  /* 0x0000000103039836 */ /* 0x000fe20000000000 */
[----:B------:R-:W-:Y:S01]  /*0500*/  ISETP.NE.AND P1, PT, R4, RZ, PT ;  /* 0x000000ff0400720c */ /* 0x000fe20003f25270 */
[----:B------:R-:W-:Y:S01]  /*0510*/  IMAD R81, R116, 0x90, RZ ;  /* 0x0000009074517824 */ /* 0x000fe200078e02ff */
[----:B------:R-:W-:Y:S01]  /*0520*/  ISETP.GE.U32.AND P0, PT, R0, R7, PT ;  /* 0x000000070000720c */ /* 0x000fe20003f06070 */
[C---:B------:R-:W-:Y:S01]  /*0530*/  IMAD R92, R116.reuse, 0x23, RZ ;  /* 0x00000023745c7824 */ /* 0x040fe200078e02ff */
[----:B------:R-:W-:Y:S01]  /*0540*/  LOP3.LUT R0, R5, R4, RZ, 0x3c, !PT ;  /* 0x0000000405007212 */ /* 0x000fe200078e3cff */
[----:B------:R-:W-:-:S02]  /*0550*/  IMAD R83, R116, 0x94, RZ ;  /* 0x0000009474537824 */ /* 0x000fc400078e02ff */
[----:B------:R-:W-:Y:S01]  /*0560*/  IMAD R85, R116, 0x98, RZ ;  /* 0x0000009874557824 */ /* 0x000fe200078e02ff */
[----:B------:R-:W-:Y:S01]  /*0570*/  ISETP.GE.AND P2, PT, R0, RZ, PT ;  /* 0x000000ff0000720c */ /* 0x000fe20003f46270 */
[----:B------:R-:W-:Y:S02]  /*0580*/  VIADD R0, R156, 0xff ;  /* 0x000000ff9c007836 */ /* 0x000fe40000000000 */
[C---:B------:R-:W-:Y:S02]  /*0590*/  IMAD R93, R116.reuse, 0x25, RZ ;  /* 0x00000025745d7824 */ /* 0x040fe400078e02ff */
[C---:B------:R-:W-:Y:S02]  /*05a0*/  IMAD R87, R116.reuse, 0x9c, RZ ;  /* 0x0000009c74577824 */ /* 0x040fe400078e02ff */
[----:B------:R-:W-:Y:S02]  /*05b0*/  @P0 VIADD R3, R3, 0x1 ;  /* 0x0000000103030836 */ /* 0x000fe40000000000 */
[----:B------:R-:W-:-:S02]  /*05c0*/  IMAD R94, R116, 0x26, RZ ;  /* 0x00000026745e7824 */ /* 0x000fc400078e02ff */
[----:B------:R-:W-:Y:S01]  /*05d0*/  IMAD.MOV.U32 R2, RZ, RZ, R3 ;  /* 0x000000ffff027224 */ /* 0x000fe200078e0003 */
[----:B------:R-:W-:Y:S01]  /*05e0*/  SHF.R.S32.HI R3, RZ, 0x1f, R0 ;  /* 0x0000001fff037819 */ /* 0x000fe20000011400 */
[C---:B------:R-:W-:Y:S02]  /*05f0*/  IMAD R119, R116.reuse, 0xa0, RZ ;  /* 0x000000a074777824 */ /* 0x040fe400078e02ff */
[----:B------:R-:W-:Y:S01]  /*0600*/  @!P2 IMAD.MOV R2, RZ, RZ, -R2 ;  /* 0x000000ffff02a224 */ /* 0x000fe200078e0a02 */
[----:B------:R-:W-:Y:S01]  /*0610*/  @!P1 LOP3.LUT R2, RZ, R4, RZ, 0x33, !PT ;  /* 0x00000004ff029212 */ /* 0x000fe200078e33ff */
[C---:B------:R-:W-:Y:S01]  /*0620*/  IMAD R95, R116.reuse, 0x27, RZ ;  /* 0x00000027745f7824 */ /* 0x040fe200078e02ff */
[----:B------:R-:W-:Y:S01]  /*0630*/  LEA.HI R3, R3, R0, RZ, 0x8 ;  /* 0x0000000003037211 */ /* 0x000fe200078f40ff */
[----:B------:R-:W-:Y:S02]  /*0640*/  IMAD R121, R116, 0xa4, RZ ;  /* 0x000000a474797824 */ /* 0x000fe400078e02ff */
[----:B------:R-:W-:-:S02]  /*0650*/  IMAD.SHL.U32 R10, R2, 0x8, RZ ;  /* 0x00000008020a7824 */ /* 0x000fc400078e00ff */
[----:B------:R-:W-:Y:S02]  /*0660*/  IMAD.MOV R2, RZ, RZ, -R2 ;  /* 0x000000ffff027224 */ /* 0x000fe400078e0a02 */
[----:B------:R-:W-:Y:S01]  /*0670*/  IMAD R123, R116, 0xa8, RZ ;  /* 0x000000a8747b7824 */ /* 0x000fe200078e02ff */
[----:B------:R-:W-:Y:S01]  /*0680*/  LEA.HI.SX32 R3, R3, -R10, 0x18 ;  /* 0x8000000a03037211 */ /* 0x000fe200078fc2ff */
[----:B------:R-:W-:Y:S02]  /*0690*/  IMAD R12, R4, R2, R5 ;  /* 0x00000002040c7224 */ /* 0x000fe400078e0205 */
[----:B------:R-:W-:Y:S01]  /*06a0*/  IMAD.MOV.U32 R2, RZ, RZ, RZ ;  /* 0x000000ffff027224 */ /* 0x000fe200078e00ff */
[----:B------:R-:W-:Y:S01]  /*06b0*/  VIMNMX R9, R3, 0x8, PT ;  /* 0x0000000803097848 */ /* 0x000fe20003fe0100 */
[C---:B------:R-:W-:Y:S01]  /*06c0*/  IMAD R96, R116.reuse, 0x29, RZ ;  /* 0x0000002974607824 */ /* 0x040fe200078e02ff */
[----:B------:R-:W-:Y:S01]  /*06d0*/  IABS R4, R12 ;  /* 0x0000000c00047213 */ /* 0x000fe20000000000 */
[C---:B------:R-:W-:Y:S01]  /*06e0*/  IMAD R125, R116.reuse, 0xac, RZ ;  /* 0x000000ac747d7824 */ /* 0x040fe200078e02ff */
[----:B------:R-:W-:Y:S01]  /*06f0*/  IABS R7, R9 ;  /* 0x0000000900077213 */ /* 0x000fe20000000000 */
[----:B------:R-:W-:-:S02]  /*0700*/  IMAD R98, R116, 0x2a, RZ ;  /* 0x0000002a74627824 */ /* 0x000fc400078e02ff */
[C---:B------:R-:W-:Y:S01]  /*0710*/  IMAD R127, R116.reuse, 0xb0, RZ ;  /* 0x000000b0747f7824 */ /* 0x040fe200078e02ff */
[----:B------:R-:W1:Y:S01]  /*0720*/  I2F.RP R0, R7 ;  /* 0x0000000700007306 */ /* 0x000e620000209400 */
[C---:B------:R-:W-:Y:S02]  /*0730*/  IMAD R99, R116.reuse, 0x2b, RZ ;  /* 0x0000002b74637824 */ /* 0x040fe400078e02ff */
[C---:B------:R-:W-:Y:S02]  /*0740*/  IMAD R129, R116.reuse, 0xb4, RZ ;  /* 0x000000b474817824 */ /* 0x040fe400078e02ff */
[C---:B------:R-:W-:Y:S02]  /*0750*/  IMAD R131, R116.reuse, 0xb8, RZ ;  /* 0x000000b874837824 */ /* 0x040fe400078e02ff */
[C---:B------:R-:W-:Y:S02]  /*0760*/  IMAD R133, R116.reuse, 0xbc, RZ ;  /* 0x000000bc74857824 */ /* 0x040fe400078e02ff */
[----:B------:R-:W-:-:S02]  /*0770*/  IMAD R135, R116, 0xc0, RZ ;  /* 0x000000c074877824 */ /* 0x000fc400078e02ff */
[C---:B------:R-:W-:Y:S02]  /*0780*/  IMAD R137, R116.reuse, 0xc4, RZ ;  /* 0x000000c474897824 */ /* 0x040fe400078e02ff */
[C---:B------:R-:W-:Y:S01]  /*0790*/  IMAD R139, R116.reuse, 0xc8, RZ ;  /* 0x000000c8748b7824 */ /* 0x040fe200078e02ff */
[----:B-1----:R-:W1:Y:S01]  /*07a0*/  MUFU.RCP R0, R0 ;  /* 0x0000000000007308 */ /* 0x002e620000001000 */
[C---:B------:R-:W-:Y:S02]  /*07b0*/  IMAD R141, R116.reuse, 0xcc, RZ ;  /* 0x000000cc748d7824 */ /* 0x040fe400078e02ff */
[C---:B------:R-:W-:Y:S02]  /*07c0*/  IMAD R143, R116.reuse, 0xd0, RZ ;  /* 0x000000d0748f7824 */ /* 0x040fe400078e02ff */
[C---:B------:R-:W-:Y:S02]  /*07d0*/  IMAD R145, R116.reuse, 0xd4, RZ ;  /* 0x000000d474917824 */ /* 0x040fe400078e02ff */
[----:B------:R-:W-:-:S02]  /*07e0*/  IMAD R147, R116, 0xd8, RZ ;  /* 0x000000d874937824 */ /* 0x000fc400078e02ff */
[C---:B------:R-:W-:Y:S02]  /*07f0*/  IMAD R149, R116.reuse, 0xdc, RZ ;  /* 0x000000dc74957824 */ /* 0x040fe400078e02ff */
[C---:B------:R-:W-:Y:S02]  /*0800*/  IMAD R151, R116.reuse, 0xe0, RZ ;  /* 0x000000e074977824 */ /* 0x040fe400078e02ff */
[C---:B------:R-:W-:Y:S02]  /*0810*/  IMAD R108, R116.reuse, 0x37, RZ ;  /* 0x00000037746c7824 */ /* 0x040fe400078e02ff */
[----:B------:R-:W-:Y:S02]  /*0820*/  IMAD R153, R116, 0xe4, RZ ;  /* 0x000000e474997824 */ /* 0x000fe400078e02ff */
[----:B-1----:R-:W-:Y:S02]  /*0830*/  VIADD R3, R0, 0xffffffe ;  /* 0x0ffffffe00037836 */ /* 0x002fe40000000000 */
[----:B------:R-:W-:-:S02]  /*0840*/  IMAD R155, R116, 0xe8, RZ ;  /* 0x000000e8749b7824 */ /* 0x000fc400078e02ff */
[C---:B------:R-:W-:Y:S02]  /*0850*/  IMAD R109, R116.reuse, 0x39, RZ ;  /* 0x00000039746d7824 */ /* 0x040fe400078e02ff */
[----:B------:R-:W1:Y:S01]  /*0860*/  F2I.FTZ.U32.TRUNC.NTZ R3, R3 ;  /* 0x0000000300037305 */ /* 0x000e62000021f000 */
[C---:B------:R-:W-:Y:S02]  /*0870*/  IMAD R159, R116.reuse, 0xec, RZ ;  /* 0x000000ec749f7824 */ /* 0x040fe400078e02ff */
[C---:B------:R-:W-:Y:S02]  /*0880*/  IMAD R110, R116.reuse, 0x3a, RZ ;  /* 0x0000003a746e7824 */ /* 0x040fe400078e02ff */
[C---:B------:R-:W-:Y:S02]  /*0890*/  IMAD R177, R116.reuse, 0xf0, RZ ;  /* 0x000000f074b17824 */ /* 0x040fe400078e02ff */
[C---:B------:R-:W-:Y:S02]  /*08a0*/  IMAD R111, R116.reuse, 0x3b, RZ ;  /* 0x0000003b746f7824 */ /* 0x040fe400078e02ff */
[----:B------:R-:W-:-:S02]  /*08b0*/  IMAD R179, R116, 0xf4, RZ ;  /* 0x000000f474b37824 */ /* 0x000fc400078e02ff */
[C---:B------:R-:W-:Y:S02]  /*08c0*/  IMAD R181, R116.reuse, 0xf8, RZ ;  /* 0x000000f874b57824 */ /* 0x040fe400078e02ff */
[----:B------:R-:W-:Y:S02]  /*08d0*/  IMAD R112, R116, 0x3d, RZ ;  /* 0x0000003d74707824 */ /* 0x000fe400078e02ff */
[----:B-1----:R-:W-:Y:S02]  /*08e0*/  IMAD.MOV R6, RZ, RZ, -R3 ;  /* 0x000000ffff067224 */ /* 0x002fe400078e0a03 */
[----:B-----5:R-:W-:Y:S02]  /*08f0*/  VIADD R114, R184, 0xffffffde ;  /* 0xffffffdeb8727836 */ /* 0x020fe40000000000 */
[----:B------:R-:W-:Y:S01]  /*0900*/  IMAD R5, R6, R7, RZ ;  /* 0x0000000706057224 */ /* 0x000fe200078e02ff */
[----:B------:R-:W-:Y:S01]  /*0910*/  IABS R6, R9 ;  /* 0x0000000900067213 */ /* 0x000fe20000000000 */
[----:B------:R-:W-:-:S02]  /*0920*/  IMAD R113, R116, 0x3e, RZ ;  /* 0x0000003e74717824 */ /* 0x000fc400078e02ff */
[----:B------:R-:W-:Y:S02]  /*0930*/  IMAD.HI.U32 R2, R3, R5, R2 ;  /* 0x0000000503027227 */ /* 0x000fe400078e0002 */
[----:B------:R-:W1:Y:S02]  /*0940*/  I2F.RP R5, R22 ;  /* 0x0000001600057306 */ /* 0x000e640000209400 */
[----:B------:R-:W-:Y:S02]  /*0950*/  IMAD.MOV.U32 R3, RZ, RZ, R4 ;  /* 0x000000ffff037224 */ /* 0x000fe400078e0004 */
[----:B------:R-:W-:Y:S02]  /*0960*/  IMAD.MOV R0, RZ, RZ, -R6 ;  /* 0x000000ffff007224 */ /* 0x000fe400078e0a06 */
[----:B------:R-:W-:-:S04]  /*0970*/  IMAD.HI.U32 R2, R2, R3, RZ ;  /* 0x0000000302027227 */ /* 0x000fc800078e00ff */
[----:B------:R-:W-:Y:S02]  /*0980*/  IMAD R0, R2, R0, R3 ;  /* 0x0000000002007224 */ /* 0x000fe400078e0203 */
[----:B------:R-:W2:Y:S01]  /*0990*/  I2F.RP R3, R23 ;  /* 0x0000001700037306 */ /* 0x000ea20000209400 */
[----:B------:R-:W-:Y:S02]  /*09a0*/  IMAD R183, R116, 0xfc, RZ ;  /* 0x000000fc74b77824 */ /* 0x000fe400078e02ff */
[----:B------:R-:W-:Y:S01]  /*09b0*/  ISETP.GT.U32.AND P1, PT, R7, R0, PT ;  /* 0x000000000700720c */ /* 0x000fe20003f24070 */
[C---:B------:R-:W-:Y:S02]  /*09c0*/  VIADD R115, R184.reuse, 0xffffffdd ;  /* 0xffffffddb8737836 */ /* 0x040fe40000000000 */
[----:B------:R-:W-:Y:S02]  /*09d0*/  VIADD R243, R184, 0xffffffc0 ;  /* 0xffffffc0b8f37836 */ /* 0x000fe40000000000 */
[----:B-1----:R-:W1:Y:S08]  /*09e0*/  MUFU.RCP R5, R5 ;  /* 0x0000000500057308 */ /* 0x002e700000001000 */
[----:B------:R-:W-:Y:S01]  /*09f0*/  @!P1 IMAD.IADD R0, R0, 0x1, -R7 ;  /* 0x0000000100009824 */ /* 0x000fe200078e0a07 */
[----:B--2---:R-:W2:Y:S01]  /*0a00*/  MUFU.RCP R3, R3 ;  /* 0x0000000300037308 */ /* 0x004ea20000001000 */
[----:B------:R-:W-:Y:S01]  /*0a10*/  @!P1 VIADD R2, R2, 0x1 ;  /* 0x0000000102029836 */ /* 0x000fe20000000000 */
[----:B------:R-:W-:-:S02]  /*0a20*/  ISETP.NE.AND P1, PT, R9, RZ, PT ;  /* 0x000000ff0900720c */ /* 0x000fc40003f25270 */
[----:B------:R-:W-:Y:S02]  /*0a30*/  ISETP.GE.U32.AND P0, PT, R0, R7, PT ;  /* 0x000000070000720c */ /* 0x000fe40003f06070 */
[----:B------:R-:W-:Y:S01]  /*0a40*/  LOP3.LUT R0, R12, R9, RZ, 0x3c, !PT ;  /* 0x000000090c007212 */ /* 0x000fe200078e3cff */
[----:B-1----:R-:W-:-:S03]  /*0a50*/  VIADD R6, R5, 0xffffffe ;  /* 0x0ffffffe05067836 */ /* 0x002fc60000000000 */
[----:B------:R-:W-:Y:S02]  /*0a60*/  ISETP.GE.AND P2, PT, R0, RZ, PT ;  /* 0x000000ff0000720c */ /* 0x000fe40003f46270 */
[----:B------:R-:W-:Y:S01]  /*0a70*/  LOP3.LUT R0, R88, 0xc0, RZ, 0xc0, !PT ;  /* 0x000000c058007812 */ /* 0x000fe200078ec0ff */
[----:B------:R-:W1:Y:S01]  /*0a80*/  F2I.FTZ.U32.TRUNC.NTZ R7, R6 ;  /* 0x0000000600077305 */ /* 0x000e62000021f000 */
[----:B--2---:R-:W-:Y:S01]  /*0a90*/  VIADD R4, R3, 0xffffffe ;  /* 0x0ffffffe03047836 */ /* 0x004fe20000000000 */
[----:B------:R-:W-:Y:S02]  /*0aa0*/  LOP3.LUT R3, R8, 0x7c, RZ, 0xc0, !PT ;  /* 0x0000007c08037812 */ /* 0x000fe400078ec0ff */
[----:B------:R-:W-:-:S04]  /*0ab0*/  @P0 VIADD R2, R2, 0x1 ;  /* 0x0000000102020836 */ /* 0x000fc80000000000 */
[----:B------:R2:W3:Y:S01]  /*0ac0*/  F2I.FTZ.U32.TRUNC.NTZ R5, R4 ;  /* 0x0000000400057305 */ /* 0x0004e2000021f000 */
[----:B------:R-:W-:Y:S02]  /*0ad0*/  IMAD.MOV.U32 R8, RZ, RZ, R2 ;  /* 0x000000ffff087224 */ /* 0x000fe400078e0002 */
[----:B------:R-:W-:Y:S01]  /*0ae0*/  IMAD R3, R0, 0x2, R3 ;  /* 0x0000000200037824 */ /* 0x000fe200078e0203 */
[----:B------:R-:W-:Y:S01]  /*0af0*/  SHF.R.U32.HI R0, RZ, 0x2, R0 ;  /* 0x00000002ff007819 */ /* 0x000fe20000011600 */
[----:B------:R-:W-:Y:S01]  /*0b00*/  @!P2 IMAD.MOV R8, RZ, RZ, -R8 ;  /* 0x000000ffff08a224 */ /* 0x000fe200078e0a08 */
[----:B------:R-:W-:Y:S01]  /*0b10*/  @!P1 LOP3.LUT R8, RZ, R9, RZ, 0x33, !PT ;  /* 0x00000009ff089212 */ /* 0x000fe200078e33ff */
[----:B-1----:R-:W-:Y:S01]  /*0b20*/  IMAD.MOV R13, RZ, RZ, -R7 ;  /* 0x000000ffff0d7224 */ /* 0x002fe200078e0a07 */
[----:B------:R-:W-:Y:S01]  /*0b30*/  LOP3.LUT R3, R3, R0, RZ, 0x3c, !PT ;  /* 0x0000000003037212 */ /* 0x000fe200078e3cff */
[----:B------:R-:W-:Y:S01]  /*0b40*/  IMAD.SHL.U32 R0, R88, 0x100, RZ ;  /* 0x0000010058007824 */ /* 0x000fe200078e00ff */
[----:B--2---:R-:W-:Y:S01]  /*0b50*/  SHF.R.U32.HI R4, RZ, 0x6, R88 ;  /* 0x00000006ff047819 */ /* 0x004fe20000011658 */
[----:B------:R-:W-:-:S02]  /*0b60*/  IMAD.MOV R2, RZ, RZ, -R8 ;  /* 0x000000ffff027224 */ /* 0x000fc400078e0a08 */
[----:B------:R-:W-:Y:S01]  /*0b70*/  IMAD R13, R13, R22, RZ ;  /* 0x000000160d0d7224 */ /* 0x000fe200078e02ff */
[----:B------:R-:W-:Y:S01]  /*0b80*/  LOP3.LUT R0, R3, 0x2000, R0, 0xf8, !PT ;  /* 0x0000200003007812 */ /* 0x000fe200078ef800 */
[----:B------:R-:W-:Y:S01]  /*0b90*/  IMAD R3, R9, R2, R12 ;  /* 0x0000000209037224 */ /* 0x000fe200078e020c */
[----:B------:R-:W-:Y:S01]  /*0ba0*/  SGXT.U32 R9, R4, 0x2 ;  /* 0x000000020409781a */ /* 0x000fe20000000000 */
[----:B------:R-:W-:Y:S02]  /*0bb0*/  IMAD.SHL.U32 R2, R8, 0x40, RZ ;  /* 0x0000004008027824 */ /* 0x000fe400078e00ff */
[----:B---3--:R-:W-:Y:S02]  /*0bc0*/  IMAD.MOV R6, RZ, RZ, -R5 ;  /* 0x000000ffff067224 */ /* 0x008fe400078e0a05 */
[----:B------:R-:W-:Y:S01]  /*0bd0*/  IMAD.MOV.U32 R4, RZ, RZ, RZ ;  /* 0x000000ffff047224 */ /* 0x000fe200078e00ff */
[----:B------:R-:W-:Y:S01]  /*0be0*/  LOP3.LUT R9, R2, R9, RZ, 0xfc, !PT ;  /* 0x0000000902097212 */ /* 0x000fe200078efcff */
[----:B------:R-:W-:Y:S01]  /*0bf0*/  IMAD.MOV.U32 R12, RZ, RZ, R6 ;  /* 0x000000ffff0c7224 */ /* 0x000fe200078e0006 */
[----:B------:R1:W-:Y:S01]  /*0c00*/  STL [R1+0x2c], R2 ;  /* 0x00002c0201007387 */ /* 0x0003e20000100800 */
[----:B------:R-:W-:Y:S01]  /*0c10*/  IMAD.MOV.U32 R6, RZ, RZ, RZ ;  /* 0x000000ffff067224 */ /* 0x000fe200078e00ff */
[C---:B------:R-:W-:Y:S01]  /*0c20*/  LOP3.LUT R15, R9.reuse, 0x3c, RZ, 0xfc, !PT ;  /* 0x0000003c090f7812 */ /* 0x040fe200078efcff */
[----:B------:R-:W-:Y:S01]  /*0c30*/  IMAD R11, R12, R23, RZ ;  /* 0x000000170c0b7224 */ /* 0x000fe200078e02ff */
[----:B------:R-:W-:Y:S01]  /*0c40*/  LOP3.LUT R29, R9, 0x14, RZ, 0xfc, !PT ;  /* 0x00000014091d7812 */ /* 0x000fe200078efcff */
[----:B------:R-:W-:Y:S01]  /*0c50*/  IMAD.HI.U32 R7, R7, R13, R6 ;  /* 0x0000000d07077227 */ /* 0x000fe200078e0006 */
[----:B------:R-:W-:-:S02]  /*0c60*/  IABS R19, R15 ;  /* 0x0000000f00137213 */ /* 0x000fc40000000000 */
[----:B------:R-:W-:Y:S01]  /*0c70*/  IABS R13, R9 ;  /* 0x00000009000d7213 */ /* 0x000fe20000000000 */
[----:B------:R-:W-:Y:S01]  /*0c80*/  IMAD.HI.U32 R6, R5, R11, R4 ;  /* 0x0000000b05067227 */ /* 0x000fe200078e0004 */
[----:B------:R-:W-:Y:S02]  /*0c90*/  LOP3.LUT R5, R9, 0x4, RZ, 0xfc, !PT ;  /* 0x0000000409057812 */ /* 0x000fe400078efcff */
[----:B------:R-:W-:Y:S01]  /*0ca0*/  ISETP.GE.AND P2, PT, R15, RZ, PT ;  /* 0x000000ff0f00720c */ /* 0x000fe20003f46270 */
[----:B------:R-:W-:Y:S01]  /*0cb0*/  IMAD.HI.U32 R11, R7, R19, RZ ;  /* 0x00000013070b7227 */ /* 0x000fe200078e00ff */
[----:B------:R-:W-:Y:S02]  /*0cc0*/  ISETP.GE.AND P3, PT, R5, RZ, PT ;  /* 0x000000ff0500720c */ /* 0x000fe40003f66270 */
[----:B------:R-:W-:Y:S01]  /*0cd0*/  IABS R14, R5 ;  /* 0x00000005000e7213 */ /* 0x000fe20000000000 */
[----:B------:R-:W-:Y:S01]  /*0ce0*/  IMAD.MOV R11, RZ, RZ, -R11 ;  /* 0x000000ffff0b7224 */ /* 0x000fe200078e0a0b */
[----:B------:R-:W-:Y:S01]  /*0cf0*/  LOP3.LUT R5, R88, 0xff, RZ, 0xc0, !PT ;  /* 0x000000ff58057812 */ /* 0x000fe200078ec0ff */
[----:B------:R-:W-:Y:S01]  /*0d00*/  IMAD.HI.U32 R8, R7, R13, RZ ;  /* 0x0000000d07087227 */ /* 0x000fe200078e00ff */
[----:B------:R-:W-:-:S02]  /*0d10*/  LOP3.LUT R30, R9, 0x18, RZ, 0xfc, !PT ;  /* 0x00000018091e7812 */ /* 0x000fc400078efcff */
[----:B------:R-:W-:Y:S01]  /*0d20*/  IABS R17, R29 ;  /* 0x0000001d00117213 */ /* 0x000fe20000000000 */
[----:B------:R-:W-:Y:S01]  /*0d30*/  IMAD R19, R22, R11, R19 ;  /* 0x0000000b16137224 */ /* 0x000fe200078e0213 */
[----:B------:R-:W-:Y:S01]  /*0d40*/  LOP3.LUT R11, R9, 0x10, RZ, 0xfc, !PT ;  /* 0x00000010090b7812 */ /* 0x000fe200078efcff */
[----:B------:R-:W-:Y:S01]  /*0d50*/  IMAD.IADD R4, R10, 0x1, R3 ;  /* 0x000000010a047824 */ /* 0x000fe200078e0203 */
[----:B------:R-:W-:Y:S01]  /*0d60*/  IABS R20, R30 ;  /* 0x0000001e00147213 */ /* 0x000fe20000000000 */
[----:B------:R-:W-:Y:S01]  /*0d70*/  IMAD.MOV R8, RZ, RZ, -R8 ;  /* 0x000000ffff087224 */ /* 0x000fe200078e0a08 */
[----:B------:R-:W-:Y:S01]  /*0d80*/  ISETP.GT.U32.AND P5, PT, R22, R19, PT ;  /* 0x000000131600720c */ /* 0x000fe20003fa4070 */
[----:B------:R-:W-:Y:S01]  /*0d90*/  IMAD.HI.U32 R10, R7, R14, RZ ;  /* 0x0000000e070a7227 */ /* 0x000fe200078e00ff */
[----:B------:R-:W-:Y:S02]  /*0da0*/  ISETP.GE.AND P4, PT, R11, RZ, PT ;  /* 0x000000ff0b00720c */ /* 0x000fe40003f86270 */
[C---:B------:R-:W-:Y:S01]  /*0db0*/  LOP3.LUT R31, R9.reuse, 0x1c, RZ, 0xfc, !PT ;  /* 0x0000001c091f7812 */ /* 0x040fe200078efcff */
[----:B-1----:R-:W-:Y:S01]  /*0dc0*/  IMAD R2, R4, 0x100, R5 ;  /* 0x0000010004027824 */ /* 0x002fe200078e0205 */
[C---:B------:R-:W-:Y:S01]  /*0dd0*/  LOP3.LUT R32, R9.reuse, 0x20, RZ, 0xfc, !PT ;  /* 0x0000002009207812 */ /* 0x040fe200078efcff */
[----:B------:R-:W-:Y:S01]  /*0de0*/  IMAD.SHL.U32 R3, R88, 0x10, RZ ;  /* 0x0000001058037824 */ /* 0x000fe200078e00ff */
[C---:B------:R-:W-:Y:S01]  /*0df0*/  LOP3.LUT R34, R9.reuse, 0x28, RZ, 0xfc, !PT ;  /* 0x0000002809227812 */ /* 0x040fe200078efcff */
[C---:B------:R-:W-:Y:S01]  /*0e00*/  IMAD R4, R22.reuse, R8, R13 ;  /* 0x0000000816047224 */ /* 0x040fe200078e020d */
[----:B------:R-:W-:Y:S01]  /*0e10*/  LOP3.LUT R35, R9, 0x2c, RZ, 0xfc, !PT ;  /* 0x0000002c09237812 */ /* 0x000fe200078efcff */
[----:B------:R-:W-:Y:S01]  /*0e20*/  IMAD.MOV R15, RZ, RZ, -R10 ;  /* 0x000000ffff0f7224 */ /* 0x000fe200078e0a0a */
[----:B------:R-:W-:Y:S01]  /*0e30*/  LOP3.LUT R12, R3, 0x70, RZ, 0xc0, !PT ;  /* 0x00000070030c7812 */ /* 0x000fe200078ec0ff */
[----:B------:R-:W-:Y:S01]  /*0e40*/  @!P5 IMAD.IADD R19, R19, 0x1, -R22 ;  /* 0x000000011313d824 */ /* 0x000fe200078e0a16 */
[C---:B------:R-:W-:Y:S01]  /*0e50*/  ISETP.GT.U32.AND P5, PT, R22.reuse, R4, PT ;  /* 0x000000041600720c */ /* 0x040fe20003fa4070 */
[C---:B------:R-:W-:Y:S01]  /*0e60*/  IMAD R8, R22.reuse, R15, R14 ;  /* 0x0000000f16087224 */ /* 0x040fe200078e020e */
[----:B------:R-:W-:Y:S01]  /*0e70*/  IABS R15, R11 ;  /* 0x0000000b000f7213 */ /* 0x000fe20000000000 */
[----:B------:R-:W-:Y:S01]  /*0e80*/  IMAD R3, R5, 0x80, R12 ;  /* 0x0000008005037824 */ /* 0x000fe200078e020c */
[----:B------:R-:W-:Y:S01]  /*0e90*/  ISETP.GT.U32.AND P6, PT, R22, R19, PT ;  /* 0x000000131600720c */ /* 0x000fe20003fc4070 */
[----:B------:R-:W-:Y:S01]  /*0ea0*/  IMAD.HI.U32 R12, R7, R17, RZ ;  /* 0x00000011070c7227 */ /* 0x000fe200078e00ff */
[----:B------:R-:W-:Y:S01]  /*0eb0*/  LOP3.LUT R5, R9, 0x8, RZ, 0xfc, !PT ;  /* 0x0000000809057812 */ /* 0x000fe200078efcff */
[----:B------:R-:W-:Y:S01]  /*0ec0*/  STL [R1+0x20], R2 ;  /* 0x0000200201007387 */ /* 0x000fe20000100800 */
[----:B------:R-:W-:Y:S01]  /*0ed0*/  IABS R26, R34 ;  /* 0x00000022001a7213 */ /* 0x000fe20000000000 */
[----:B------:R-:W-:Y:S01]  /*0ee0*/  IMAD.HI.U32 R13, R7, R20, RZ ;  /* 0x00000014070d7227 */ /* 0x000fe200078e00ff */
[----:B------:R-:W-:Y:S01]  /*0ef0*/  ISETP.GE.AND P1, PT, R5, RZ, PT ;  /* 0x000000ff0500720c */ /* 0x000fe20003f26270 */
[----:B------:R-:W-:Y:S01]  /*0f00*/  STL [R1+0x30], R157 ;  /* 0x0000309d01007387 */ /* 0x000fe20000100800 */
[----:B------:R-:W-:Y:S01]  /*0f10*/  IABS R10, R5 ;  /* 0x00000005000a7213 */ /* 0x000fe20000000000 */
[----:B------:R-:W-:Y:S01]  /*0f20*/  @!P5 IMAD.IADD R4, R4, 0x1, -R22 ;  /* 0x000000010404d824 */ /* 0x000fe200078e0a16 */
[----:B------:R-:W-:Y:S01]  /*0f30*/  LOP3.LUT R5, R9, 0xc, RZ, 0xfc, !PT ;  /* 0x0000000c09057812 */ /* 0x000fe200078efcff */
[----:B------:R-:W-:Y:S01]  /*0f40*/  IMAD.MOV R18, RZ, RZ, -R12 ;  /* 0x000000ffff127224 */ /* 0x000fe200078e0a0c */
[----:B------:R-:W-:Y:S01]  /*0f50*/  IABS R28, R35 ;  /* 0x00000023001c7213 */ /* 0x000fe20000000000 */
[--C-:B------:R-:W-:Y:S01]  /*0f60*/  @!P6 IMAD.IADD R19, R19, 0x1, -R22.reuse ;  /* 0x000000011313e824 */ /* 0x100fe200078e0a16 */
[C---:B------:R-:W-:Y:S01]  /*0f70*/  ISETP.GT.U32.AND P6, PT, R22.reuse, R8, PT ;  /* 0x000000081600720c */ /* 0x040fe20003fc4070 */
[----:B------:R-:W-:Y:S01]  /*0f80*/  IMAD.HI.U32 R11, R7, R15, RZ ;  /* 0x0000000f070b7227 */ /* 0x000fe200078e00ff */
[----:B------:R-:W-:Y:S01]  /*0f90*/  ISETP.GE.AND P0, PT, R5, RZ, PT ;  /* 0x000000ff0500720c */ /* 0x000fe20003f06270 */
[----:B------:R1:W-:Y:S01]  /*0fa0*/  STL [R1+0x34], R2 ;  /* 0x0000340201007387 */ /* 0x0003e20000100800 */
[----:B------:R-:W-:Y:S01]  /*0fb0*/  IABS R14, R5 ;  /* 0x00000005000e7213 */ /* 0x000fe20000000000 */
[----:B------:R-:W-:Y:S01]  /*0fc0*/  IMAD.HI.U32 R5, R7, R10, RZ ;  /* 0x0000000a07057227 */ /* 0x000fe200078e00ff */
[----:B------:R-:W-:Y:S01]  /*0fd0*/  ISETP.GT.U32.AND P5, PT, R22, R4, PT ;  /* 0x000000041600720c */ /* 0x000fe20003fa4070 */
[----:B------:R-:W-:Y:S01]  /*0fe0*/  STL [R1+0x38], R156 ;  /* 0x0000389c01007387 */ /* 0x000fe20000100800 */
[C---:B------:R-:W-:Y:S01]  /*0ff0*/  LOP3.LUT R33, R9.reuse, 0x24, RZ, 0xfc, !PT ;  /* 0x0000002409217812 */ /* 0x040fe200078efcff */
[----:B------:R-:W-:Y:S01]  /*1000*/  IMAD.MOV R5, RZ, RZ, -R5 ;  /* 0x000000ffff057224 */ /* 0x000fe200078e0a05 */
[C---:B------:R-:W-:Y:S01]  /*1010*/  LOP3.LUT R36, R9.reuse, 0x30, RZ, 0xfc, !PT ;  /* 0x0000003009247812 */ /* 0x040fe200078efcff */
[----:B------:R-:W-:Y:S01]  /*1020*/  IMAD.MOV R21, RZ, RZ, -R13 ;  /* 0x000000ffff157224 */ /* 0x000fe200078e0a0d */
[----:B------:R-:W-:Y:S01]  /*1030*/  IABS R24, R33 ;  /* 0x0000002100187213 */ /* 0x000fe20000000000 */
[----:B------:R-:W-:Y:S01]  /*1040*/  @!P6 IMAD.IADD R8, R8, 0x1, -R22 ;  /* 0x000000010808e824 */ /* 0x000fe200078e0a16 */
[----:B------:R-:W-:Y:S01]  /*1050*/  LOP3.LUT R37, R9, 0x34, RZ, 0xfc, !PT ;  /* 0x0000003409257812 */ /* 0x000fe200078efcff */
[----:B------:R-:W-:-:S02]  /*1060*/  IMAD R10, R22, R5, R10 ;  /* 0x00000005160a7224 */ /* 0x000fc400078e020a */
[----:B------:R-:W-:Y:S01]  /*1070*/  IMAD.HI.U32 R5, R7, R14, RZ ;  /* 0x0000000e07057227 */ /* 0x000fe200078e00ff */
[----:B------:R-:W-:-:S03]  /*1080*/  ISETP.GT.U32.AND P6, PT, R22, R8, PT ;  /* 0x000000081600720c */ /* 0x000fc60003fc4070 */
[----:B------:R-:W-:Y:S02]  /*1090*/  IMAD.MOV R5, RZ, RZ, -R5 ;  /* 0x000000ffff057224 */ /* 0x000fe400078e0a05 */
[----:B------:R-:W-:Y:S01]  /*10a0*/  IMAD R13, R22, R18, R17 ;  /* 0x00000012160d7224 */ /* 0x000fe200078e0211 */
[----:B------:R-:W-:Y:S01]  /*10b0*/  IABS R18, R31 ;  /* 0x0000001f00127213 */ /* 0x000fe20000000000 */
[----:B------:R-:W-:Y:S01]  /*10c0*/  @!P5 IMAD.IADD R4, R4, 0x1, -R22 ;  /* 0x000000010404d824 */ /* 0x000fe200078e0a16 */
[C---:B------:R-:W-:Y:S01]  /*10d0*/  ISETP.GT.U32.AND P5, PT, R22.reuse, R10, PT ;  /* 0x0000000a1600720c */ /* 0x040fe20003fa4070 */
[----:B------:R-:W-:Y:S02]  /*10e0*/  IMAD.MOV R16, RZ, RZ, -R11 ;  /* 0x000000ffff107224 */ /* 0x000fe400078e0a0b */
[C---:B------:R-:W-:Y:S02]  /*10f0*/  IMAD R11, R22.reuse, R5, R14 ;  /* 0x00000005160b7224 */ /* 0x040fe400078e020e */
[----:B------:R-:W-:Y:S01]  /*1100*/  IMAD R14, R22, R21, R20 ;  /* 0x00000015160e7224 */ /* 0x000fe200078e0214 */
[----:B------:R-:W-:Y:S01]  /*1110*/  IABS R20, R32 ;  /* 0x0000002000147213 */ /* 0x000fe20000000000 */
[----:B------:R-:W-:-:S04]  /*1120*/  IMAD.HI.U32 R5, R7, R18, RZ ;  /* 0x0000001207057227 */ /* 0x000fc800078e00ff */
[----:B------:R-:W-:Y:S01]  /*1130*/  @!P6 IMAD.IADD R8, R8, 0x1, -R22 ;  /* 0x000000010808e824 */ /* 0x000fe200078e0a16 */
[C---:B------:R-:W-:Y:S01]  /*1140*/  ISETP.GT.U32.AND P6, PT, R22.reuse, R11, PT ;  /* 0x0000000b1600720c */ /* 0x040fe20003fc4070 */
[----:B------:R-:W-:Y:S02]  /*1150*/  IMAD R12, R22, R16, R15 ;  /* 0x00000010160c7224 */ /* 0x000fe400078e020f */
[----:B------:R-:W-:-:S04]  /*1160*/  IMAD.HI.U32 R15, R7, R20, RZ ;  /* 0x00000014070f7227 */ /* 0x000fc800078e00ff */
[----:B------:R-:W-:Y:S02]  /*1170*/  IMAD.MOV R5, RZ, RZ, -R5 ;  /* 0x000000ffff057224 */ /* 0x000fe400078e0a05 */
[----:B------:R-:W-:-:S04]  /*1180*/  IMAD.HI.U32 R17, R7, R26, RZ ;  /* 0x0000001a07117227 */ /* 0x000fc800078e00ff */
[----:B------:R-:W-:Y:S02]  /*1190*/  IMAD.MOV R21, RZ, RZ, -R15 ;  /* 0x000000ffff157224 */ /* 0x000fe400078e0a0f */
[----:B------:R-:W-:Y:S02]  /*11a0*/  IMAD R15, R22, R5, R18 ;  /* 0x00000005160f7224 */ /* 0x000fe400078e0212 */
[----:B------:R-:W-:Y:S01]  /*11b0*/  @!P5 IMAD.IADD R10, R10, 0x1, -R22 ;  /* 0x000000010a0ad824 */ /* 0x000fe200078e0a16 */
[----:B------:R-:W-:Y:S01]  /*11c0*/  ISETP.GE.AND P5, PT, R9, RZ, PT ;  /* 0x000000ff0900720c */ /* 0x000fe20003fa6270 */
[----:B------:R-:W-:-:S04]  /*11d0*/  IMAD.HI.U32 R5, R7, R28, RZ ;  /* 0x0000001c07057227 */ /* 0x000fc800078e00ff */
[----:B------:R-:W-:Y:S02]  /*11e0*/  IMAD.MOV R27, RZ, RZ, -R17 ;  /* 0x000000ffff1b7224 */ /* 0x000fe400078e0a11 */
[----:B------:R-:W-:Y:S02]  /*11f0*/  IMAD.MOV R5, RZ, RZ, -R5 ;  /* 0x000000ffff057224 */ /* 0x000fe400078e0a05 */
[----:B------:R-:W-:Y:S02]  /*1200*/  @!P6 IMAD.IADD R11, R11, 0x1, -R22 ;  /* 0x000000010b0be824 */ /* 0x000fe400078e0a16 */
[C---:B------:R-:W-:Y:S01]  /*1210*/  IMAD R18, R22.reuse, R27, R26 ;  /* 0x0000001b16127224 */ /* 0x040fe200078e021a */
[----:B------:R-:W-:Y:S01]  /*1220*/  LOP3.LUT R27, R9, 0x38, RZ, 0xfc, !PT ;  /* 0x00000038091b7812 */ /* 0x000fe200078efcff */
[----:B------:R-:W-:Y:S01]  /*1230*/  IMAD.HI.U32 R16, R7, R24, RZ ;  /* 0x0000001807107227 */ /* 0x000fe200078e00ff */
[C---:B------:R-:W-:Y:S02]  /*1240*/  ISETP.GT.U32.AND P6, PT, R22.reuse, R11, PT ;  /* 0x0000000b1600720c */ /* 0x040fe40003fc4070 */
[----:B------:R-:W-:Y:S01]  /*1250*/  IABS R26, R27 ;  /* 0x0000001b001a7213 */ /* 0x000fe20000000000 */
[----:B------:R-:W-:-:S02]  /*1260*/  IMAD R9, R22, R5, R28 ;  /* 0x0000000516097224 */ /* 0x000fc400078e021c */
[----:B------:R-:W-:Y:S01]  /*1270*/  @!P3 IMAD.MOV R8, RZ, RZ, -R8 ;  /* 0x000000ffff08b224 */ /* 0x000fe200078e0a08 */
[C---:B------:R-:W-:Y:S01]  /*1280*/  ISETP.GT.U32.AND P3, PT, R22.reuse, R13, PT ;  /* 0x0000000d1600720c */ /* 0x040fe20003f64070 */
[----:B------:R-:W-:Y:S02]  /*1290*/  IMAD.MOV.U32 R5, RZ, RZ, R4 ;  /* 0x000000ffff057224 */ /* 0x000fe400078e0004 */
[----:B------:R-:W-:Y:S02]  /*12a0*/  IMAD.MOV R25, RZ, RZ, -R16 ;  /* 0x000000ffff197224 */ /* 0x000fe400078e0a10 */
[C---:B------:R-:W-:Y:S01]  /*12b0*/  IMAD R16, R22.reuse, R21, R20 ;  /* 0x0000001516107224 */ /* 0x040fe200078e0214 */
[----:B------:R-:W-:Y:S01]  /*12c0*/  IABS R20, R36 ;  /* 0x0000002400147213 */ /* 0x000fe20000000000 */
[----:B------:R-:W-:Y:S02]  /*12d0*/  IMAD.MOV.U32 R21, RZ, RZ, R19 ;  /* 0x000000ffff157224 */ /* 0x000fe400078e0013 */
[----:B------:R-:W-:Y:S01]  /*12e0*/  @!P5 IMAD.MOV R5, RZ, RZ, -R5 ;  /* 0x000000ffff05d224 */ /* 0x000fe200078e0a05 */
[C---:B------:R-:W-:Y:S01]  /*12f0*/  ISETP.GT.U32.AND P5, PT, R22.reuse, R12, PT ;  /* 0x0000000c1600720c */ /* 0x040fe20003fa4070 */
[----:B------:R-:W-:Y:S01]  /*1300*/  @!P2 IMAD.MOV R21, RZ, RZ, -R21 ;  /* 0x000000ffff15a224 */ /* 0x000fe200078e0a15 */
[C---:B------:R-:W-:Y:S01]  /*1310*/  ISETP.GT.U32.AND P2, PT, R22.reuse, R10, PT ;  /* 0x0000000a1600720c */ /* 0x040fe20003f44070 */
[----:B------:R-:W-:Y:S01]  /*1320*/  IMAD R17, R22, R25, R24 ;  /* 0x0000001916117224 */ /* 0x000fe200078e0218 */
[----:B------:R-:W-:Y:S01]  /*1330*/  IABS R24, R37 ;  /* 0x0000002500187213 */ /* 0x000fe20000000000 */
[----:B------:R-:W-:-:S02]  /*1340*/  @!P3 IMAD.IADD R13, R13, 0x1, -R22 ;  /* 0x000000010d0db824 */ /* 0x000fc400078e0a16 */
[----:B------:R-:W-:Y:S01]  /*1350*/  @!P6 IMAD.IADD R11, R11, 0x1, -R22 ;  /* 0x000000010b0be824 */ /* 0x000fe200078e0a16 */
[C---:B------:R-:W-:Y:S01]  /*1360*/  ISETP.GT.U32.AND P3, PT, R22.reuse, R17, PT ;  /* 0x000000111600720c */ /* 0x040fe20003f64070 */
[----:B------:R-:W-:Y:S01]  /*1370*/  IMAD.HI.U32 R19, R7, R20, RZ ;  /* 0x0000001407137227 */ /* 0x000fe200078e00ff */
[----:B------:R-:W-:-:S03]  /*1380*/  ISETP.GT.U32.AND P6, PT, R22, R15, PT ;  /* 0x0000000f1600720c */ /* 0x000fc60003fc4070 */
[--C-:B------:R-:W-:Y:S01]  /*1390*/  @!P5 IMAD.IADD R12, R12, 0x1, -R22.reuse ;  /* 0x000000010c0cd824 */ /* 0x100fe200078e0a16 */
[----:B------:R-:W-:Y:S01]  /*13a0*/  ISETP.GT.U32.AND P5, PT, R22, R16, PT ;  /* 0x000000101600720c */ /* 0x000fe20003fa4070 */
[----:B------:R-:W-:Y:S01]  /*13b0*/  @!P2 IMAD.IADD R10, R10, 0x1, -R22 ;  /* 0x000000010a0aa824 */ /* 0x000fe200078e0a16 */
[C---:B------:R-:W-:Y:S01]  /*13c0*/  ISETP.GT.U32.AND P2, PT, R22.reuse, R14, PT ;  /* 0x0000000e1600720c */ /* 0x040fe20003f44070 */
[----:B------:R-:W-:Y:S02]  /*13d0*/  @!P0 IMAD.MOV R11, RZ, RZ, -R11 ;  /* 0x000000ffff0b8224 */ /* 0x000fe400078e0a0b */
[----:B------:R-:W-:Y:S01]  /*13e0*/  @!P1 IMAD.MOV R10, RZ, RZ, -R10 ;  /* 0x000000ffff0a9224 */ /* 0x000fe200078e0a0a */
[----:B------:R-:W-:Y:S01]  /*13f0*/  ISETP.GT.U32.AND P1, PT, R22, R13, PT ;  /* 0x0000000d1600720c */ /* 0x000fe20003f24070 */
[--C-:B------:R-:W-:Y:S02]  /*1400*/  @!P3 IMAD.IADD R17, R17, 0x1, -R22.reuse ;  /* 0x000000011111b824 */ /* 0x100fe400078e0a16 */
[----:B------:R-:W-:-:S02]  /*1410*/  @!P6 IMAD.IADD R15, R15, 0x1, -R22 ;  /* 0x000000010f0fe824 */ /* 0x000fc400078e0a16 */
[----:B------:R-:W-:Y:S01]  /*1420*/  IMAD.HI.U32 R4, R7, R24, RZ ;  /* 0x0000001807047227 */ /* 0x000fe200078e00ff */
[----:B------:R-:W-:-:S03]  /*1430*/  ISETP.GT.U32.AND P0, PT, R22, R17, PT ;  /* 0x000000111600720c */ /* 0x000fc60003f04070 */
[--C-:B------:R-:W-:Y:S01]  /*1440*/  @!P5 IMAD.IADD R16, R16, 0x1, -R22.reuse ;  /* 0x000000011010d824 */ /* 0x100fe200078e0a16 */
[----:B------:R-:W-:Y:S01]  /*1450*/  ISETP.GT.U32.AND P5, PT, R22, R15, PT ;  /* 0x0000000f1600720c */ /* 0x000fe20003fa4070 */
[----:B------:R-:W-:Y:S01]  /*1460*/  @!P2 IMAD.IADD R14, R14, 0x1, -R22 ;  /* 0x000000010e0ea824 */ /* 0x000fe200078e0a16 */
[C---:B------:R-:W-:Y:S01]  /*1470*/  ISETP.GT.U32.AND P2, PT, R22.reuse, R12, PT ;  /* 0x0000000c1600720c */ /* 0x040fe20003f44070 */
[----:B------:R-:W-:Y:S01]  /*1480*/  IMAD.MOV R19, RZ, RZ, -R19 ;  /* 0x000000ffff137224 */ /* 0x000fe200078e0a13 */
[C---:B------:R-:W-:Y:S01]  /*1490*/  ISETP.GT.U32.AND P3, PT, R22.reuse, R16, PT ;  /* 0x000000101600720c */ /* 0x040fe20003f64070 */
[----:B------:R-:W-:Y:S01]  /*14a0*/  IMAD.MOV R25, RZ, RZ, -R4 ;  /* 0x000000ffff197224 */ /* 0x000fe200078e0a04 */
[----:B------:R-:W-:Y:S01]  /*14b0*/  IABS R4, R2 ;  /* 0x0000000200047213 */ /* 0x000fe20000000000 */
[C---:B------:R-:W-:Y:S01]  /*14c0*/  IMAD R19, R22.reuse, R19, R20 ;  /* 0x0000001316137224 */ /* 0x040fe200078e0214 */
[C---:B------:R-:W-:Y:S01]  /*14d0*/  ISETP.GT.U32.AND P6, PT, R22.reuse, R14, PT ;  /* 0x0000000e1600720c */ /* 0x040fe20003fc4070 */
[----:B------:R-:W-:Y:S01]  /*14e0*/  @!P1 IMAD.IADD R13, R13, 0x1, -R22 ;  /* 0x000000010d0d9824 */ /* 0x000fe200078e0a16 */
[C---:B------:R-:W-:Y:S01]  /*14f0*/  ISETP.GT.U32.AND P1, PT, R22.reuse, R9, PT ;  /* 0x000000091600720c */ /* 0x040fe20003f24070 */
[----:B------:R-:W-:-:S02]  /*1500*/  IMAD R20, R22, R25, R24 ;  /* 0x0000001916147224 */ /* 0x000fc400078e0218 */
[----:B------:R-:W-:-:S04]  /*1510*/  IMAD.HI.U32 R7, R7, R26, RZ ;  /* 0x0000001a07077227 */ /* 0x000fc800078e00ff */
[--C-:B------:R-:W-:Y:S01]  /*1520*/  @!P0 IMAD.IADD R17, R17, 0x1, -R22.reuse ;  /* 0x0000000111118824 */ /* 0x100fe200078e0a16 */
[----:B------:R-:W-:Y:S01]  /*1530*/  ISETP.GE.AND P0, PT, R29, RZ, PT ;  /* 0x000000ff1d00720c */ /* 0x000fe20003f06270 */
[----:B------:R-:W-:Y:S02]  /*1540*/  IMAD.MOV R7, RZ, RZ, -R7 ;  /* 0x000000ffff077224 */ /* 0x000fe400078e0a07 */
[----:B------:R-:W-:Y:S01]  /*1550*/  @!P5 IMAD.IADD R15, R15, 0x1, -R22 ;  /* 0x000000010f0fd824 */ /* 0x000fe200078e0a16 */
[----:B------:R-:W-:Y:S01]  /*1560*/  ISETP.GT.U32.AND P5, PT, R22, R20, PT ;  /* 0x000000141600720c */ /* 0x000fe20003fa4070 */
[----:B------:R-:W-:-:S04]  /*1570*/  IMAD.HI.U32 R6, R6, R4, RZ ;  /* 0x0000000406067227 */ /* 0x000fc800078e00ff */
[----:B------:R-:W-:Y:S02]  /*1580*/  IMAD R7, R22, R7, R26 ;  /* 0x0000000716077224 */ /* 0x000fe400078e021a */
[----:B------:R-:W-:Y:S01]  /*1590*/  @!P2 IMAD.IADD R12, R12, 0x1, -R22 ;  /* 0x000000010c0ca824 */ /* 0x000fe200078e0a16 */
[----:B------:R-:W-:Y:S01]  /*15a0*/  ISETP.GT.U32.AND P2, PT, R22, R18, PT ;  /* 0x000000121600720c */ /* 0x000fe20003f44070 */
[----:B------:R-:W-:Y:S02]  /*15b0*/  IMAD.MOV R6, RZ, RZ, -R6 ;  /* 0x000000ffff067224 */ /* 0x000fe400078e0a06 */
[--C-:B------:R-:W-:Y:S01]  /*15c0*/  @!P3 IMAD.IADD R16, R16, 0x1, -R22.reuse ;  /* 0x000000011010b824 */ /* 0x100fe200078e0a16 */
[C---:B------:R-:W-:Y:S01]  /*15d0*/  ISETP.GT.U32.AND P3, PT, R22.reuse, R7, PT ;  /* 0x000000071600720c */ /* 0x040fe20003f64070 */
[----:B------:R-:W-:Y:S01]  /*15e0*/  @!P1 IMAD.IADD R9, R9, 0x1, -R22 ;  /* 0x0000000109099824 */ /* 0x000fe200078e0a16 */
[----:B------:R-:W-:Y:S01]  /*15f0*/  ISETP.GE.AND P1, PT, R31, RZ, PT ;  /* 0x000000ff1f00720c */ /* 0x000fe20003f26270 */
[C---:B------:R-:W-:Y:S01]  /*1600*/  IMAD R4, R23.reuse, R6, R4 ;  /* 0x0000000617047224 */ /* 0x040fe200078e0204 */
[----:B------:R-:W-:Y:S01]  /*1610*/  LOP3.LUT R6, RZ, R157, RZ, 0x33, !PT ;  /* 0x0000009dff067212 */ /* 0x000fe200078e33ff */
[----:B------:R-:W-:Y:S01]  /*1620*/  @!P0 IMAD.MOV R13, RZ, RZ, -R13 ;  /* 0x000000ffff0d8224 */ /* 0x000fe200078e0a0d */
[----:B------:R-:W-:Y:S01]  /*1630*/  ISETP.GT.U32.AND P0, PT, R22, R9, PT ;  /* 0x000000091600720c */ /* 0x000fe20003f04070 */
[--C-:B------:R-:W-:Y:S01]  /*1640*/  @!P5 IMAD.IADD R20, R20, 0x1, -R22.reuse ;  /* 0x000000011414d824 */ /* 0x100fe200078e0a16 */
[----:B------:R-:W-:Y:S01]  /*1650*/  ISETP.GT.U32.AND P5, PT, R23, R4, PT ;  /* 0x000000041700720c */ /* 0x000fe20003fa4070 */
[--C-:B------:R-:W-:Y:S01]  /*1660*/  @!P2 IMAD.IADD R18, R18, 0x1, -R22.reuse ;  /* 0x000000011212a824 */ /* 0x100fe200078e0a16 */
[----:B------:R-:W-:Y:S01]  /*1670*/  ISETP.GE.AND P2, PT, R30, RZ, PT ;  /* 0x000000ff1e00720c */ /* 0x000fe20003f46270 */
[--C-:B------:R-:W-:Y:S01]  /*1680*/  @!P6 IMAD.IADD R14, R14, 0x1, -R22.reuse ;  /* 0x000000010e0ee824 */ /* 0x100fe200078e0a16 */
[C---:B------:R-:W-:Y:S01]  /*1690*/  ISETP.GT.U32.AND P6, PT, R22.reuse, R19, PT ;  /* 0x000000131600720c */ /* 0x040fe20003fc4070 */
[----:B------:R-:W-:Y:S01]  /*16a0*/  @!P3 IMAD.IADD R7, R7, 0x1, -R22 ;  /* 0x000000010707b824 */ /* 0x000fe200078e0a16 */
[----:B------:R-:W-:Y:S01]  /*16b0*/  ISETP.GT.U32.AND P3, PT, R22, R18, PT ;  /* 0x000000121600720c */ /* 0x000fe20003f64070 */
[----:B------:R-:W-:-:S02]  /*16c0*/  @!P1 IMAD.MOV R15, RZ, RZ, -R15 ;  /* 0x000000ffff0f9224 */ /* 0x000fc400078e0a0f */
[----:B------:R-:W-:Y:S01]  /*16d0*/  @!P4 IMAD.MOV R12, RZ, RZ, -R12 ;  /* 0x000000ffff0cc224 */ /* 0x000fe200078e0a0c */
[----:B------:R-:W-:Y:S01]  /*16e0*/  ISETP.GT.U32.AND P1, PT, R22, R7, PT ;  /* 0x000000071600720c */ /* 0x000fe20003f24070 */
[----:B------:R-:W-:Y:S01]  /*16f0*/  @!P0 IMAD.IADD R9, R9, 0x1, -R22 ;  /* 0x0000000109098824 */ /* 0x000fe200078e0a16 */
[----:B------:R-:W-:Y:S01]  /*1700*/  ISETP.GE.AND P0, PT, R35, RZ, PT ;  /* 0x000000ff2300720c */ /* 0x000fe20003f06270 */
[----:B------:R-:W-:Y:S02]  /*1710*/  @!P5 IMAD.IADD R4, R4, 0x1, -R23 ;  /* 0x000000010404d824 */ /* 0x000fe400078e0a17 */
[----:B------:R-:W-:Y:S01]  /*1720*/  @!P2 IMAD.MOV R14, RZ, RZ, -R14 ;  /* 0x000000ffff0ea224 */ /* 0x000fe200078e0a0e */
[----:B------:R-:W-:Y:S01]  /*1730*/  ISETP.GT.U32.AND P2, PT, R22, R20, PT ;  /* 0x000000141600720c */ /* 0x000fe20003f44070 */
[--C-:B------:R-:W-:Y:S01]  /*1740*/  @!P6 IMAD.IADD R19, R19, 0x1, -R22.reuse ;  /* 0x000000011313e824 */ /* 0x100fe200078e0a16 */
[----:B------:R-:W-:Y:S01]  /*1750*/  ISETP.GT.U32.AND P5, PT, R23, R4, PT ;  /* 0x000000041700720c */ /* 0x000fe20003fa4070 */
[--C-:B------:R-:W-:Y:S01]  /*1760*/  @!P3 IMAD.IADD R18, R18, 0x1, -R22.reuse ;  /* 0x000000011212b824 */ /* 0x100fe200078e0a16 */
[----:B------:R-:W-:Y:S01]  /*1770*/  ISETP.GE.AND P3, PT, R34, RZ, PT ;  /* 0x000000ff2200720c */ /* 0x000fe20003f66270 */
[----:B------:R-:W-:Y:S01]  /*1780*/  IMAD R88, R116, 0x1f, RZ ;  /* 0x0000001f74587824 */ /* 0x000fe200078e02ff */
[----:B------:R-:W-:Y:S01]  /*1790*/  ISETP.GE.AND P6, PT, R32, RZ, PT ;  /* 0x000000ff2000720c */ /* 0x000fe20003fc6270 */
[--C-:B------:R-:W-:Y:S01]  /*17a0*/  @!P1 IMAD.IADD R7, R7, 0x1, -R22.reuse ;  /* 0x0000000107079824 */ /* 0x100fe200078e0a16 */
[----:B------:R-:W-:Y:S01]  /*17b0*/  ISETP.GT.U32.AND P4, PT, R22, R19, PT ;  /* 0x000000131600720c */ /* 0x000fe20003f84070 */
[----:B------:R-:W-:Y:S01]  /*17c0*/  @!P0 IMAD.MOV R9, RZ, RZ, -R9 ;  /* 0x000000ffff098224 */ /* 0x000fe200078e0a09 */
[----:B------:R-:W-:Y:S01]  /*17d0*/  ISETP.GE.AND P0, PT, R2, RZ, PT ;  /* 0x000000ff0200720c */ /* 0x000fe20003f06270 */
[----:B------:R-:W-:Y:S01]  /*17e0*/  VIADD R242, R3, UR8 ;  /* 0x0000000803f27c36 */ /* 0x000fe20008000000 */
[----:B------:R-:W-:Y:S01]  /*17f0*/  ISETP.GE.AND P1, PT, R27, RZ, PT ;  /* 0x000000ff1b00720c */ /* 0x000fe20003f26270 */
[----:B------:R-:W-:Y:S01]  /*1800*/  @!P2 IMAD.IADD R20, R20, 0x1, -R22 ;  /* 0x000000011414a824 */ /* 0x000fe200078e0a16 */
[----:B------:R-:W-:Y:S01]  /*1810*/  ISETP.GE.AND P2, PT, R37, RZ, PT ;  /* 0x000000ff2500720c */ /* 0x000fe20003f46270 */
[----:B------:R-:W-:Y:S01]  /*1820*/  @!P5 IMAD.IADD R4, R4, 0x1, -R23 ;  /* 0x000000010404d824 */ /* 0x000fe200078e0a17 */
[----:B------:R-:W-:Y:S01]  /*1830*/  ISETP.NE.AND P5, PT, R157, RZ, PT ;  /* 0x000000ff9d00720c */ /* 0x000fe20003fa5270 */
[----:B------:R-:W-:Y:S01]  /*1840*/  @!P3 IMAD.MOV R18, RZ, RZ, -R18 ;  /* 0x000000ffff12b224 */ /* 0x000fe200078e0a12 */
[----:B------:R-:W-:Y:S01]  /*1850*/  ISETP.NE.AND P3, PT, R156, RZ, PT ;  /* 0x000000ff9c00720c */ /* 0x000fe20003f65270 */
[----:B------:R-:W-:Y:S01]  /*1860*/  @!P6 IMAD.MOV R16, RZ, RZ, -R16 ;  /* 0x000000ffff10e224 */ /* 0x000fe200078e0a10 */
[C---:B------:R-:W-:Y:S01]  /*1870*/  SEL R24, R6.reuse, R5, !P5 ;  /* 0x0000000506187207 */ /* 0x040fe20006800000 */
[----:B------:R-:W-:Y:S01]  /*1880*/  @!P4 IMAD.IADD R19, R19, 0x1, -R22 ;  /* 0x000000011313c824 */ /* 0x000fe200078e0a16 */
[C---:B------:R-:W-:Y:S01]  /*1890*/  SEL R25, R6.reuse, R8, !P5 ;  /* 0x0000000806197207 */ /* 0x040fe20006800000 */
[----:B------:R-:W-:Y:S01]  /*18a0*/  @!P0 IMAD.MOV R4, RZ, RZ, -R4 ;  /* 0x000000ffff048224 */ /* 0x000fe200078e0a04 */
[----:B------:R-:W-:Y:S01]  /*18b0*/  SEL R26, R6, R10, !P5 ;  /* 0x0000000a061a7207 */ /* 0x000fe20006800000 */
[----:B------:R-:W-:Y:S01]  /*18c0*/  IMAD R107, R24, UR5, RZ ;  /* 0x00000005186b7c24 */ /* 0x000fe2000f8e02ff */
[----:B------:R-:W-:Y:S01]  /*18d0*/  IADD3 R54, P0, R97, UR12, RZ ;  /* 0x0000000c61367c10 */ /* 0x000fe2000ff1e0ff */
[----:B------:R-:W-:Y:S01]  /*18e0*/  IMAD R106, R25, UR5, RZ ;  /* 0x00000005196a7c24 */ /* 0x000fe2000f8e02ff */
[----:B------:R-:W-:Y:S01]  /*18f0*/  ISETP.GE.AND P6, PT, R33, RZ, PT ;  /* 0x000000ff2100720c */ /* 0x000fe20003fc6270 */
[----:B------:R-:W-:Y:S01]  /*1900*/  IMAD R105, R26, UR5, RZ ;  /* 0x000000051a697c24 */ /* 0x000fe2000f8e02ff */
[C---:B------:R-:W-:Y:S01]  /*1910*/  SEL R27, R6.reuse, R11, !P5 ;  /* 0x0000000b061b7207 */ /* 0x040fe20006800000 */
[----:B------:R-:W-:Y:S01]  /*1920*/  @!P2 IMAD.MOV R20, RZ, RZ, -R20 ;  /* 0x000000ffff14a224 */ /* 0x000fe200078e0a14 */
[----:B------:R-:W-:Y:S01]  /*1930*/  SEL R28, R6, R12, !P5 ;  /* 0x0000000c061c7207 */ /* 0x000fe20006800000 */
[----:B------:R-:W-:Y:S01]  /*1940*/  @!P1 IMAD.MOV R7, RZ, RZ, -R7 ;  /* 0x000000ffff079224 */ /* 0x000fe200078e0a07 */
[----:B------:R-:W-:Y:S01]  /*1950*/  LEA.HI.X.SX32 R55, R244, UR13, 0x2, P0 ;  /* 0x0000000df4377c11 */ /* 0x000fe200080f16ff */
[----:B------:R-:W-:Y:S01]  /*1960*/  IMAD R104, R27, UR5, RZ ;  /* 0x000000051b687c24 */ /* 0x000fe2000f8e02ff */
[----:B------:R-:W-:Y:S01]  /*1970*/  LEA R24, P0, R107, R54, 0x2 ;  /* 0x000000366b187211 */ /* 0x000fe200078010ff */
[----:B------:R-:W-:Y:S01]  /*1980*/  IMAD R103, R28, UR5, RZ ;  /* 0x000000051c677c24 */ /* 0x000fe2000f8e02ff */
[----:B------:R-:W-:Y:S01]  /*1990*/  ISETP.GE.AND P4, PT, R36, RZ, PT ;  /* 0x000000ff2400720c */ /* 0x000fe20003f86270 */
[----:B------:R-:W-:Y:S01]  /*19a0*/  VIADD R5, R184, 0xfffffffe ;  /* 0xfffffffeb8057836 */ /* 0x000fe20000000000 */
[C---:B------:R-:W-:Y:S01]  /*19b0*/  SEL R29, R6.reuse, R13, !P5 ;  /* 0x0000000d061d7207 */ /* 0x040fe20006800000 */
[----:B------:R-:W-:Y:S01]  /*19c0*/  @!P6 IMAD.MOV R17, RZ, RZ, -R17 ;  /* 0x000000ffff11e224 */ /* 0x000fe200078e0a11 */
[----:B------:R-:W-:Y:S01]  /*19d0*/  SEL R30, R6, R14, !P5 ;  /* 0x0000000e061e7207 */ /* 0x000fe20006800000 */
[----:B------:R-:W-:Y:S01]  /*19e0*/  VIADD R8, R184, 0xffffffdf ;  /* 0xffffffdfb8087836 */ /* 0x000fe20000000000 */
[----:B------:R-:W-:Y:S01]  /*19f0*/  @!P3 LOP3.LUT R4, RZ, R156, RZ, 0x33, !PT ;  /* 0x0000009cff04b212 */ /* 0x000fe200078e33ff */
[----:B------:R-:W-:Y:S01]  /*1a00*/  IMAD R102, R29, UR5, RZ ;  /* 0x000000051d667c24 */ /* 0x000fe2000f8e02ff */
[-C--:B------:R-:W-:Y:S01]  /*1a10*/  LEA R26, P3, R106, R54.reuse, 0x2 ;  /* 0x000000366a1a7211 */ /* 0x080fe200078610ff */
[----:B------:R-:W-:Y:S01]  /*1a20*/  IMAD R100, R30, UR5, RZ ;  /* 0x000000051e647c24 */ /* 0x000fe2000f8e02ff */
[----:B------:R-:W-:Y:S01]  /*1a30*/  LEA.HI.X.SX32 R25, R107, R55, 0x2, P0 ;  /* 0x000000376b197211 */ /* 0x000fe200000f16ff */
[----:B------:R-:W-:Y:S01]  /*1a40*/  IMAD R101, R4, R185, RZ ;  /* 0x000000b904657224 */ /* 0x000fe200078e02ff */
[-C--:B------:R-:W-:Y:S01]  /*1a50*/  LEA R28, P0, R105, R54.reuse, 0x2 ;  /* 0x00000036691c7211 */ /* 0x080fe200078010ff */
[----:B------:R-:W-:Y:S01]  /*1a60*/  @!P4 IMAD.MOV R19, RZ, RZ, -R19 ;  /* 0x000000ffff13c224 */ /* 0x000fe200078e0a13 */
[----:B------:R-:W-:Y:S01]  /*1a70*/  SEL R31, R6, R15, !P5 ;  /* 0x0000000f061f7207 */ /* 0x000fe20006800000 */
[----:B------:R-:W-:Y:S01]  /*1a80*/  IMAD.SHL.U32 R4, R116, 0x4, RZ ;  /* 0x0000000474047824 */ /* 0x000fe200078e00ff */
[-C--:B------:R-:W-:Y:S01]  /*1a90*/  LEA.HI.X.SX32 R27, R106, R55.reuse, 0x2, P3 ;  /* 0x000000376a1b7211 */ /* 0x080fe200018f16ff */
[----:B------:R-:W-:Y:S01]  /*1aa0*/  STL [R1+0x24], R101 ;  /* 0x0000246501007387 */ /* 0x000fe20000100800 */
[----:B------:R-:W-:Y:S01]  /*1ab0*/  LEA R30, P3, R104, R54, 0x2 ;  /* 0x00000036681e7211 */ /* 0x000fe200078610ff */
[----:B-1----:R-:W-:Y:S01]  /*1ac0*/  IMAD R2, R31, UR5, RZ ;  /* 0x000000051f027c24 */ /* 0x002fe2000f8e02ff */
[-C--:B------:R-:W-:Y:S01]  /*1ad0*/  LEA.HI.X.SX32 R29, R105, R55.reuse, 0x2, P0 ;  /* 0x00000037691d7211 */ /* 0x080fe200000f16ff */
[----:B------:R-:W-:Y:S01]  /*1ae0*/  STL [R1+0x1c], R107 ;  /* 0x00001c6b01007387 */ /* 0x000fe20000100800 */
[----:B------:R-:W-:Y:S01]  /*1af0*/  SEL R252, R6, R16, !P5 ;  /* 0x0000001006fc7207 */ /* 0x000fe20006800000 */
[----:B------:R-:W-:Y:S01]  /*1b00*/  IMAD R10, R116, 0x28, RZ ;  /* 0x00000028740a7824 */ /* 0x000fe200078e02ff */
[CC--:B------:R-:W-:Y:S01]  /*1b10*/  LEA R32, P0, R103.reuse, R54.reuse, 0x2 ;  /* 0x0000003667207211 */ /* 0x0c0fe200078010ff */
[----:B------:R-:W-:Y:S01]  /*1b20*/  STL [R1+0x18], R106 ;  /* 0x0000186a01007387 */ /* 0x000fe20000100800 */
[----:B------:R-:W-:Y:S01]  /*1b30*/  LEA.HI.X.SX32 R31, R104, R55, 0x2, P3 ;  /* 0x00000037681f7211 */ /* 0x000fe200018f16ff */
[----:B------:R-:W-:Y:S01]  /*1b40*/  IMAD R252, R252, UR5, RZ ;  /* 0x00000005fcfc7c24 */ /* 0x000fe2000f8e02ff */
[----:B------:R-:W-:Y:S01]  /*1b50*/  SEL R251, R6, R17, !P5 ;  /* 0x0000001106fb7207 */ /* 0x000fe20006800000 */
[----:B------:R-:W-:Y:S01]  /*1b60*/  STL [R1+0x14], R105 ;  /* 0x0000146901007387 */ /* 0x000fe20000100800 */
[----:B------:R-:W-:Y:S01]  /*1b70*/  LEA R34, P3, R102, R54, 0x2 ;  /* 0x0000003666227211 */ /* 0x000fe200078610ff */
[----:B------:R-:W-:Y:S01]  /*1b80*/  IMAD R11, R116, 0x2c, RZ ;  /* 0x0000002c740b7824 */ /* 0x000fe200078e02ff */
[-C--:B------:R-:W-:Y:S01]  /*1b90*/  LEA.HI.X.SX32 R33, R103, R55.reuse, 0x2, P0 ;  /* 0x0000003767217211 */ /* 0x080fe200000f16ff */
[----:B------:R-:W-:Y:S01]  /*1ba0*/  IMAD R251, R251, UR5, RZ ;  /* 0x00000005fbfb7c24 */ /* 0x000fe2000f8e02ff */
[----:B------:R-:W-:Y:S01]  /*1bb0*/  SEL R250, R6, R18, !P5 ;  /* 0x0000001206fa7207 */ /* 0x000fe20006800000 */
[----:B------:R-:W-:Y:S01]  /*1bc0*/  STL [R1+0x10], R104 ;  /* 0x0000106801007387 */ /* 0x000fe20000100800 */
[-C--:B------:R-:W-:Y:S01]  /*1bd0*/  LEA R36, P0, R100, R54.reuse, 0x2 ;  /* 0x0000003664247211 */ /* 0x080fe200078010ff */
[----:B------:R-:W-:Y:S01]  /*1be0*/  IMAD R12, R116, 0x30, RZ ;  /* 0x00000030740c7824 */ /* 0x000fe200078e02ff */
[----:B------:R-:W-:Y:S01]  /*1bf0*/  LEA.HI.X.SX32 R35, R102, R55, 0x2, P3 ;  /* 0x0000003766237211 */ /* 0x000fe200018f16ff */
        /* <DEDUP_REMOVED lines=20> */
[----:B------:R1:W-:Y:S01]  /*1d40*/  STL [R1], R2 ;  /* 0x0000000201007387 */ /* 0x0003e20000100800 */
[-C--:B------:R-:W-:Y:S01]  /*1d50*/  LEA R44, P0, R250, R54.reuse, 0x2 ;  /* 0x00000036fa2c7211 */ /* 0x080fe200078010ff */
[----:B------:R-:W-:Y:S01]  /*1d60*/  VIADD R7, R184, 0xfffffffc ;  /* 0xfffffffcb8077836 */ /* 0x000fe20000000000 */
[----:B------:R-:W-:Y:S01]  /*1d70*/  LEA.HI.X.SX32 R43, R251, R55, 0x2, P3 ;  /* 0x00000037fb2b7211 */ /* 0x000fe200018f16ff */
[----:B------:R-:W-:Y:S01]  /*1d80*/  IMAD R246, R246, UR5, RZ ;  /* 0x00000005f6f67c24 */ /* 0x000fe2000f8e02ff */
[----:B------:R-:W-:Y:S01]  /*1d90*/  SEL R245, R6, R21, !P5 ;  /* 0x0000001506f57207 */ /* 0x000fe20006800000 */
[----:B------:R-:W-:Y:S01]  /*1da0*/  VIADD R6, R184, 0xfffffffd ;  /* 0xfffffffdb8067836 */ /* 0x000fe20000000000 */
[-C--:B------:R-:W-:Y:S01]  /*1db0*/  LEA R46, P3, R249, R54.reuse, 0x2 ;  /* 0x00000036f92e7211 */ /* 0x080fe200078610ff */
[----:B------:R-:W-:Y:S01]  /*1dc0*/  IMAD R15, R116, 0x3c, RZ ;  /* 0x0000003c740f7824 */ /* 0x000fe200078e02ff */
[-C--:B------:R-:W-:Y:S01]  /*1dd0*/  LEA.HI.X.SX32 R45, R250, R55.reuse, 0x2, P0 ;  /* 0x00000037fa2d7211 */ /* 0x080fe200000f16ff */
[----:B------:R-:W-:Y:S01]  /*1de0*/  IMAD R245, R245, UR5, RZ ;  /* 0x00000005f5f57c24 */ /* 0x000fe2000f8e02ff */
[-C--:B------:R-:W-:Y:S01]  /*1df0*/  LEA R48, P0, R248, R54.reuse, 0x2 ;  /* 0x00000036f8307211 */ /* 0x080fe200078010ff */
[----:B-1----:R-:W-:Y:S01]  /*1e00*/  IMAD.SHL.U32 R2, R101, 0x4, RZ ;  /* 0x0000000465027824 */ /* 0x002fe200078e00ff */
[-C--:B------:R-:W-:Y:S01]  /*1e10*/  LEA.HI.X.SX32 R47, R249, R55.reuse, 0x2, P3 ;  /* 0x00000037f92f7211 */ /* 0x080fe200018f16ff */
[C---:B------:R-:W-:Y:S01]  /*1e20*/  IMAD R16, R116.reuse, 0x15, RZ ;  /* 0x0000001574107824 */ /* 0x040fe200078e02ff */
[CC--:B------:R-:W-:Y:S01]  /*1e30*/  LEA R50, P3, R247.reuse, R54.reuse, 0x2 ;  /* 0x00000036f7327211 */ /* 0x0c0fe200078610ff */
[----:B------:R-:W-:Y:S01]  /*1e40*/  IMAD R17, R116, 0x16, RZ ;  /* 0x0000001674117824 */ /* 0x000fe200078e02ff */
[-C--:B------:R-:W-:Y:S01]  /*1e50*/  LEA.HI.X.SX32 R49, R248, R55.reuse, 0x2, P0 ;  /* 0x00000037f8317211 */ /* 0x080fe200000f16ff */
[----:B------:R-:W-:Y:S01]  /*1e60*/  IMAD R18, R116, 0x17, RZ ;  /* 0x0000001774127824 */ /* 0x000fe200078e02ff */
[-C--:B------:R-:W-:Y:S01]  /*1e70*/  LEA R52, P0, R246, R54.reuse, 0x2 ;  /* 0x00000036f6347211 */ /* 0x080fe200078010ff */
[C---:B------:R-:W-:Y:S01]  /*1e80*/  IMAD R19, R116.reuse, 0x19, RZ ;  /* 0x0000001974137824 */ /* 0x040fe200078e02ff */
[-C--:B------:R-:W-:Y:S01]  /*1e90*/  LEA.HI.X.SX32 R51, R247, R55.reuse, 0x2, P3 ;  /* 0x00000037f7337211 */ /* 0x080fe200018f16ff */
[----:B------:R-:W-:Y:S01]  /*1ea0*/  IMAD R20, R116, 0x1a, RZ ;  /* 0x0000001a74147824 */ /* 0x000fe200078e02ff */
[----:B------:R-:W-:Y:S01]  /*1eb0*/  LEA R54, P3, R245, R54, 0x2 ;  /* 0x00000036f5367211 */ /* 0x000fe200078610ff */
[----:B------:R-:W-:Y:S01]  /*1ec0*/  VIADD R22, R184, 0xffffffff ;  /* 0xffffffffb8167836 */ /* 0x000fe20000000000 */
[-C--:B------:R-:W-:Y:S01]  /*1ed0*/  LEA.HI.X.SX32 R53, R246, R55.reuse, 0x2, P0 ;  /* 0x00000037f6357211 */ /* 0x080fe200000f16ff */
[----:B------:R-:W-:Y:S01]  /*1ee0*/  IMAD R21, R116, 0x1b, RZ ;  /* 0x0000001b74157824 */ /* 0x000fe200078e02ff */
[----:B------:R-:W-:Y:S01]  /*1ef0*/  IADD3 R56, P0, R2, UR6, RZ ;  /* 0x0000000602387c10 */ /* 0x000fe2000ff1e0ff */
[C---:B------:R-:W-:Y:S01]  /*1f00*/  IMAD R23, R116.reuse, 0x1e, RZ ;  /* 0x0000001e74177824 */ /* 0x040fe200078e02ff */
[----:B------:R-:W-:Y:S01]  /*1f10*/  ISETP.GE.U32.AND P6, PT, R5, 0x7fffffbf, PT ;  /* 0x7fffffbf0500780c */ /* 0x000fe20003fc6070 */
[C---:B------:R-:W-:Y:S01]  /*1f20*/  IMAD R5, R116.reuse, 0xc, RZ ;  /* 0x0000000c74057824 */ /* 0x040fe200078e02ff */
[----:B------:R-:W-:Y:S01]  /*1f30*/  LEA.HI.X.SX32 R55, R245, R55, 0x2, P3 ;  /* 0x00000037f5377211 */ /* 0x000fe200018f16ff */
[C---:B------:R-:W-:Y:S01]  /*1f40*/  IMAD R100, R116.reuse, 0x2d, RZ ;  /* 0x0000002d74647824 */ /* 0x040fe200078e02ff */
[----:B------:R-:W-:Y:S01]  /*1f50*/  LEA.HI.X.SX32 R57, R101, UR7, 0x2, P0 ;  /* 0x0000000765397c11 */ /* 0x000fe200080f16ff */
[----:B------:R-:W-:Y:S01]  /*1f60*/  IMAD R101, R116, 0x2e, RZ ;  /* 0x0000002e74657824 */ /* 0x000fe200078e02ff */
[-C--:B------:R-:W-:Y:S01]  /*1f70*/  IADD3 R232, P3, R4, R56.reuse, RZ ;  /* 0x0000003804e87210 */ /* 0x080fe20007f7e0ff */
[C---:B------:R-:W-:Y:S01]  /*1f80*/  IMAD R102, R116.reuse, 0x2f, RZ ;  /* 0x0000002f74667824 */ /* 0x040fe200078e02ff */
[CC--:B------:R-:W-:Y:S01]  /*1f90*/  LEA R230, P0, R116.reuse, R56.reuse, 0x3 ;  /* 0x0000003874e67211 */ /* 0x0c0fe200078018ff */
[----:B------:R-:W-:Y:S01]  /*1fa0*/  IMAD R103, R116, 0x31, RZ ;  /* 0x0000003174677824 */ /* 0x000fe200078e02ff */
[----:B------:R-:W-:Y:S01]  /*1fb0*/  ISETP.GE.U32.AND P5, PT, R6, 0x7fffffbe, PT ;  /* 0x7fffffbe0600780c */ /* 0x000fe20003fa6070 */
[C---:B------:R-:W-:Y:S01]  /*1fc0*/  IMAD R6, R116.reuse, 0x14, RZ ;  /* 0x0000001474067824 */ /* 0x040fe200078e02ff */
[CC--:B------:R-:W-:Y:S01]  /*1fd0*/  LEA.HI.X.SX32 R233, R116.reuse, R57.reuse, 0x2, P3 ;  /* 0x0000003974e97211 */ /* 0x0c0fe200018f16ff */
[C---:B------:R-:W-:Y:S01]  /*1fe0*/  IMAD R104, R116.reuse, 0x32, RZ ;  /* 0x0000003274687824 */ /* 0x040fe200078e02ff */
[-C--:B------:R-:W-:Y:S01]  /*1ff0*/  IADD3 R228, P3, R5, R56.reuse, RZ ;  /* 0x0000003805e47210 */ /* 0x080fe20007f7e0ff */
[C---:B------:R-:W-:Y:S01]  /*2000*/  IMAD R105, R116.reuse, 0x33, RZ ;  /* 0x0000003374697824 */ /* 0x040fe200078e02ff */
[----:B------:R-:W-:Y:S01]  /*2010*/  ISETP.GE.U32.AND P1, PT, R7, 0x7fffffbd, PT ;  /* 0x7fffffbd0700780c */ /* 0x000fe20003f26070 */
[C---:B------:R-:W-:Y:S01]  /*2020*/  IMAD R7, R116.reuse, 0x18, RZ ;  /* 0x0000001874077824 */ /* 0x040fe200078e02ff */
[-C--:B------:R-:W-:Y:S01]  /*2030*/  LEA.HI.X.SX32 R231, R175, R57.reuse, 0x2, P0 ;  /* 0x00000039afe77211 */ /* 0x080fe200000f16ff */
[C---:B------:R-:W-:Y:S01]  /*2040*/  IMAD R106, R116.reuse, 0x35, RZ ;  /* 0x00000035746a7824 */ /* 0x040fe200078e02ff */
[CC--:B------:R-:W-:Y:S01]  /*2050*/  LEA R226, P0, R116.reuse, R56.reuse, 0x4 ;  /* 0x0000003874e27211 */ /* 0x0c0fe200078020ff */
[----:B------:R-:W-:Y:S01]  /*2060*/  IMAD R107, R116, 0x36, RZ ;  /* 0x00000036746b7824 */ /* 0x000fe200078e02ff */
[----:B------:R-:W-:Y:S01]  /*2070*/  ISETP.GE.U32.AND P2, PT, R8, 0x7fffffa0, PT ;  /* 0x7fffffa00800780c */ /* 0x000fe20003f46070 */
[----:B------:R-:W-:Y:S01]  /*2080*/  IMAD R8, R116, 0x1c, RZ ;  /* 0x0000001c74087824 */ /* 0x000fe200078e02ff */
[-C--:B------:R-:W-:Y:S01]  /*2090*/  LEA.HI.X.SX32 R229, R174, R57.reuse, 0x2, P3 ;  /* 0x00000039aee57211 */ /* 0x080fe200018f16ff */
[----:B------:R1:W-:Y:S01]  /*20a0*/  STL [R1+0x28], R2 ;  /* 0x0000280201007387 */ /* 0x0003e20000100800 */
[----:B------:R-:W-:Y:S01]  /*20b0*/  IADD3 R224, P3, R6, R56, RZ ;  /* 0x0000003806e07210 */ /* 0x000fe20007f7e0ff */
[----:B------:R-:W-:Y:S01]  /*20c0*/  VIADD R185, R184, 0x3f ;  /* 0x0000003fb8b97836 */ /* 0x000fe20000000000 */
[----:B------:R-:W-:-:S02]  /*20d0*/  LEA.HI.X.SX32 R227, R4, R57, 0x2, P0 ;  /* 0x0000003904e37211 */ /* 0x000fc400000f16ff */
[-C--:B------:R-:W-:Y:S02]  /*20e0*/  IADD3 R222, P0, R7, R56.reuse, RZ ;  /* 0x0000003807de7210 */ /* 0x080fe40007f1e0ff */
[-C--:B------:R-:W-:Y:S02]  /*20f0*/  LEA.HI.X.SX32 R225, R173, R57.reuse, 0x2, P3 ;  /* 0x00000039ade17211 */ /* 0x080fe400018f16ff */
[-C--:B------:R-:W-:Y:S02]  /*2100*/  IADD3 R220, P3, R8, R56.reuse, RZ ;  /* 0x0000003808dc7210 */ /* 0x080fe40007f7e0ff */
[-C--:B------:R-:W-:Y:S02]  /*2110*/  LEA.HI.X.SX32 R223, R172, R57.reuse, 0x2, P0 ;  /* 0x00000039acdf7211 */ /* 0x080fe400000f16ff */
[----:B------:R-:W-:Y:S02]  /*2120*/  LEA R218, P0, R116, R56, 0x5 ;  /* 0x0000003874da7211 */ /* 0x000fe400078028ff */
[----:B------:R-:W-:-:S02]  /*2130*/  LEA.HI.X.SX32 R221, R171, R57, 0x2, P3 ;  /* 0x00000039abdd7211 */ /* 0x000fc400018f16ff */
[-C--:B------:R-:W-:Y:S02]  /*2140*/  IADD3 R216, P3, R9, R56.reuse, RZ ;  /* 0x0000003809d87210 */ /* 0x080fe40007f7e0ff */
[-C--:B------:R-:W-:Y:S02]  /*2150*/  LEA.HI.X.SX32 R219, R170, R57.reuse, 0x2, P0 ;  /* 0x00000039aadb7211 */ /* 0x080fe400000f16ff */
[-C--:B------:R-:W-:Y:S02]  /*2160*/  IADD3 R214, P0, R10, R56.reuse, RZ ;  /* 0x000000380ad67210 */ /* 0x080fe40007f1e0ff */
[-C--:B------:R-:W-:Y:S02]  /*2170*/  LEA.HI.X.SX32 R217, R169, R57.reuse, 0x2, P3 ;  /* 0x00000039a9d97211 */ /* 0x080fe400018f16ff */
[----:B------:R-:W-:Y:S02]  /*2180*/  IADD3 R212, P3, R11, R56, RZ ;  /* 0x000000380bd47210 */ /* 0x000fe40007f7e0ff */
        /* <DEDUP_REMOVED lines=9> */
[-C--:B------:R-:W-:Y:S02]  /*2220*/  LEA R202, P0, R116, R56.reuse, 0x6 ;  /* 0x0000003874ca7211 */ /* 0x080fe400078030ff */
        /* <DEDUP_REMOVED lines=24> */
[----:B------:R-:W-:Y:S01]  /*23b0*/  ISETP.GE.U32.AND P4, PT, R22, 0x7fffffc0, PT ;  /* 0x7fffffc01600780c */ /* 0x000fe20003f86070 */
[----:B------:R-:W-:Y:S01]  /*23c0*/  IMAD R22, R116, 0x1d, RZ ;  /* 0x0000001d74167824 */ /* 0x000fe200078e02ff */
[----:B------:R-:W-:Y:S02]  /*23d0*/  LEA.HI.X.SX32 R63, R21, R57, 0x2, P3 ;  /* 0x00000039153f7211 */ /* 0x000fe400018f16ff */
[----:B------:R-:W-:-:S02]  /*23e0*/  IADD3 R66, P3, R67, R56, RZ ;  /* 0x0000003843427210 */ /* 0x000fc40007f7e0ff */
[-C--:B------:R-:W-:Y:S02]  /*23f0*/  LEA.HI.X.SX32 R65, R8, R57.reuse, 0x2, P0 ;  /* 0x0000003908417211 */ /* 0x080fe400000f16ff */
[-C--:B------:R-:W-:Y:S02]  /*2400*/  IADD3 R68, P0, R69, R56.reuse, RZ ;  /* 0x0000003845447210 */ /* 0x080fe40007f1e0ff */
[-C--:B------:R-:W-:Y:S02]  /*2410*/  LEA.HI.X.SX32 R67, R22, R57.reuse, 0x2, P3 ;  /* 0x0000003916437211 */ /* 0x080fe400018f16ff */
[-C--:B------:R-:W-:Y:S01]  /*2420*/  IADD3 R70, P3, R71, R56.reuse, RZ ;  /* 0x0000003847467210 */ /* 0x080fe20007f7e0ff */
[----:B------:R-:W-:Y:S01]  /*2430*/  @!PT LDS RZ, [RZ] ;  /* 0x00000000fffff984 */ /* 0x000fe20000000800 */
[----:B------:R-:W-:Y:S01]  /*2440*/  @!PT LDS RZ, [RZ] ;  /* 0x00000000fffff984 */ /* 0x000fe20000000800 */
[----:B------:R-:W-:Y:S01]  /*2450*/  @!PT LDS RZ, [RZ] ;  /* 0x00000000fffff984 */ /* 0x000fe20000000800 */
[----:B------:R2:W-:Y:S01]  /*2460*/  LDGSTS.E [R242], desc[UR16][R56.64], !P4 ;  /* 0x0000000038f27fae */ /* 0x0005e2000e121850 */
[-C--:B------:R-:W-:Y:S02]  /*2470*/  LEA.HI.X.SX32 R69, R23, R57.reuse, 0x2, P0 ;  /* 0x0000003917457211 */ /* 0x080fe400000f16ff */
[----:B------:R-:W-:Y:S01]  /*2480*/  LEA R72, P0, R116, R56, 0x7 ;  /* 0x0000003874487211 */ /* 0x000fe200078038ff */
[----:B------:R3:W-:Y:S01]  /*2490*/  LDGSTS.E [R242+0x4], desc[UR16][R232.64], !P6 ;  /* 0x00004000e8f27fae */ /* 0x0007e2000f121850 */
[----:B------:R-:W-:-:S02]  /*24a0*/  LEA.HI.X.SX32 R71, R88, R57, 0x2, P3 ;  /* 0x0000003958477211 */ /* 0x000fc400018f16ff */
[-C--:B------:R-:W-:Y:S01]  /*24b0*/  IADD3 R74, P3, R75, R56.reuse, RZ ;  /* 0x000000384b4a7210 */ /* 0x080fe20007f7e0ff */
[----:B------:R4:W-:Y:S01]  /*24c0*/  LDGSTS.E [R242+0x8], desc[UR16][R230.64], !P5 ;  /* 0x00008000e6f27fae */ /* 0x0009e2000e921850 */
[-C--:B------:R-:W-:Y:S02]  /*24d0*/  LEA.HI.X.SX32 R73, R89, R57.reuse, 0x2, P0 ;  /* 0x0000003959497211 */ /* 0x080fe400000f16ff */
[-C--:B------:R-:W-:Y:S01]  /*24e0*/  IADD3 R76, P0, R77, R56.reuse, RZ ;  /* 0x000000384d4c7210 */ /* 0x080fe20007f1e0ff */
[----:B------:R-:W-:Y:S01]  /*24f0*/  LDGSTS.E [R242+0xc], desc[UR16][R228.64], !P1 ;  /* 0x0000c000e4f27fae */ /* 0x000fe2000c921850 */
[-C--:B------:R-:W-:Y:S02]  /*2500*/  LEA.HI.X.SX32 R75, R90, R57.reuse, 0x2, P3 ;  /* 0x000000395a4b7211 */ /* 0x080fe400018f16ff */
[----:B------:R-:W-:Y:S01]  /*2510*/  IADD3 R78, P3, R79, R56, RZ ;  /* 0x000000384f4e7210 */ /* 0x000fe20007f7e0ff */
[----:B------:R-:W-:Y:S01]  /*2520*/  LDGSTS.E [R242+0x8000], desc[UR16][R72.64], !P2 ;  /* 0x0800000048f27fae */ /* 0x000fe2000d121850 */
        /* <DEDUP_REMOVED lines=55> */
[----:B------:R-:W-:Y:S01]  /*28a0*/  ISETP.GE.U32.AND P3, PT, R114, 0x7fffff9f, PT ;  /* 0x7fffff9f7200780c */ /* 0x000fe20003f66070 */
[----:B------:R-:W-:Y:S01]  /*28b0*/  IMAD R114, R116, 0x3f, RZ ;  /* 0x0000003f74727824 */ /* 0x000fe200078e02ff */
[-C--:B------:R-:W-:Y:S02]  /*28c0*/  LEA.HI.X.SX32 R181, R113, R57.reuse, 0x2, P0 ;  /* 0x0000003971b57211 */ /* 0x080fe400000f16ff */
[----:B------:R-:W-:Y:S02]  /*28d0*/  IADD3 R182, P0, R183, R56, RZ ;  /* 0x00000038b7b67210 */ /* 0x000fe40007f1e0ff */
[----:B-1----:R-:W-:Y:S02]  /*28e0*/  LOP3.LUT R2, R3, 0x10, RZ, 0x3c, !PT ;  /* 0x0000001003027812 */ /* 0x002fe400078e3cff */
[----:B------:R-:W-:Y:S02]  /*28f0*/  LEA.HI.X.SX32 R183, R114, R57, 0x2, P0 ;  /* 0x0000003972b77211 */ /* 0x000fe400000f16ff */
[----:B------:R-:W-:Y:S01]  /*2900*/  ISETP.GE.U32.AND P0, PT, R115, 0x7fffff9e, PT ;  /* 0x7fffff9e7300780c */ /* 0x000fe20003f06070 */
[----:B------:R-:W-:-:S02]  /*2910*/  VIADD R115, R184, 0xffffffdc ;  /* 0xffffffdcb8737836 */ /* 0x000fc40000000000 */
[----:B------:R-:W-:Y:S01]  /*2920*/  LDGSTS.E [R242+0x8004], desc[UR16][R74.64], !P3 ;  /* 0x080040004af27fae */ /* 0x000fe2000d921850 */
[----:B------:R-:W-:Y:S01]  /*2930*/  VIADD R241, R2, UR8 ;  /* 0x0000000802f17c36 */ /* 0x000fe20008000000 */
[----:B------:R-:W-:Y:S02]  /*2940*/  LOP3.LUT R2, R3, 0x20, RZ, 0x3c, !PT ;  /* 0x0000002003027812 */ /* 0x000fe400078e3cff */
[----:B------:R-:W-:Y:S01]  /*2950*/  ISETP.GE.U32.AND P4, PT, R115, 0x7fffff9d, PT ;  /* 0x7fffff9d7300780c */ /* 0x000fe20003f86070 */
[----:B------:R-:W-:Y:S02]  /*2960*/  VIADD R115, R184, 0xfffffffb ;  /* 0xfffffffbb8737836 */ /* 0x000fe40000000000 */
[----:B------:R-:W-:Y:S01]  /*2970*/  VIADD R240, R2, UR8 ;  /* 0x0000000802f07c36 */ /* 0x000fe20008000000 */
[----:B------:R-:W-:Y:S02]  /*2980*/  LOP3.LUT R2, R3, 0x30, RZ, 0x3c, !PT ;  /* 0x0000003003027812 */ /* 0x000fe400078e3cff */
[----:B------:R-:W-:Y:S01]  /*2990*/  ISETP.GE.U32.AND P6, PT, R115, 0x7fffffbc, PT ;  /* 0x7fffffbc7300780c */ /* 0x000fe20003fc6070 */
[----:B------:R-:W-:Y:S01]  /*29a0*/  VIADD R115, R184, 0xfffffffa ;  /* 0xfffffffab8737836 */ /* 0x000fe20000000000 */
[----:B------:R-:W-:Y:S01]  /*29b0*/  LDGSTS.E [R242+0x8008], desc[UR16][R76.64], !P0 ;  /* 0x080080004cf27fae */ /* 0x000fe2000c121850 */
[----:B------:R-:W-:Y:S01]  /*29c0*/  VIADD R238, R2, UR8 ;  /* 0x0000000802ee7c36 */ /* 0x000fe20008000000 */
[----:B------:R-:W-:-:S02]  /*29d0*/  LOP3.LUT R2, R3, 0x40, RZ, 0x3c, !PT ;  /* 0x0000004003027812 */ /* 0x000fc400078e3cff */
[----:B------:R-:W-:Y:S01]  /*29e0*/  ISETP.GE.U32.AND P5, PT, R115, 0x7fffffbb, PT ;  /* 0x7fffffbb7300780c */ /* 0x000fe20003fa6070 */
[----:B------:R-:W-:Y:S01]  /*29f0*/  VIADD R115, R184, 0xfffffff9 ;  /* 0xfffffff9b8737836 */ /* 0x000fe20000000000 */
[----:B------:R-:W-:Y:S01]  /*2a00*/  LDGSTS.E [R242+0x800c], desc[UR16][R78.64], !P4 ;  /* 0x0800c0004ef27fae */ /* 0x000fe2000e121850 */
[----:B------:R-:W-:Y:S01]  /*2a10*/  VIADD R237, R2, UR8 ;  /* 0x0000000802ed7c36 */ /* 0x000fe20008000000 */
[----:B------:R-:W-:Y:S02]  /*2a20*/  LOP3.LUT R2, R3, 0x50, RZ, 0x3c, !PT ;  /* 0x0000005003027812 */ /* 0x000fe400078e3cff */
[----:B------:R-:W-:Y:S01]  /*2a30*/  ISETP.GE.U32.AND P1, PT, R115, 0x7fffffba, PT ;  /* 0x7fffffba7300780c */ /* 0x000fe20003f26070 */
[----:B------:R-:W-:Y:S01]  /*2a40*/  VIADD R115, R184, 0xfffffff8 ;  /* 0xfffffff8b8737836 */ /* 0x000fe20000000000 */
[----:B------:R-:W-:Y:S01]  /*2a50*/  LDGSTS.E [R241], desc[UR16][R226.64], !P6 ;  /* 0x00000000e2f17fae */ /* 0x000fe2000f121850 */
        /* <DEDUP_REMOVED lines=9> */
[----:B------:R-:W-:Y:S01]  /*2af0*/  LDGSTS.E [R241+0x8], desc[UR16][R222.64], !P1 ;  /* 0x00008000def17fae */ /* 0x000fe2000c921850 */
[----:B------:R-:W-:-:S03]  /*2b00*/  VIADD R234, R2, UR8 ;  /* 0x0000000802ea7c36 */ /* 0x000fc60008000000 */
[----:B------:R-:W-:Y:S01]  /*2b10*/  ISETP.GE.U32.AND P0, PT, R115, 0x7fffff9b, PT ;  /* 0x7fffff9b7300780c */ /* 0x000fe20003f06070 */
[C---:B------:R-:W-:Y:S01]  /*2b20*/  VIADD R115, R184.reuse, 0xffffffd9 ;  /* 0xffffffd9b8737836 */ /* 0x040fe20000000000 */
[----:B------:R-:W-:Y:S04]  /*2b30*/  LDGSTS.E [R241+0xc], desc[UR16][R220.64], !P2 ;  /* 0x0000c000dcf17fae */ /* 0x000fe8000d121850 */
        /* <DEDUP_REMOVED lines=14> */
[----:B------:R-:W-:Y:S04]  /*2c20*/  LDGSTS.E [R240], desc[UR16][R218.64], !P5 ;  /* 0x00000000daf07fae */ /* 0x000fe8000e921850 */
        /* <DEDUP_REMOVED lines=115> */
[----:B------:R-:W-:Y:S01]  /*3360*/  VIADD R115, R184, 0xffffffe1 ;  /* 0xffffffe1b8737836 */ /* 0x000fe20000000000 */
[----:B------:R-:W-:Y:S01]  /*3370*/  LDGSTS.E [R235+0x800c], desc[UR16][R158.64], !P0 ;  /* 0x0800c0009eeb7fae */ /* 0x000fe2000c121850 */
[----:B------:R-:W-:-:S03]  /*3380*/  ISETP.GT.AND P0, PT, R185, 0x3f, PT ;  /* 0x0000003fb900780c */ /* 0x000fc60003f04270 */
        /* <DEDUP_REMOVED lines=11> */
[----:B------:R-:W-:Y:S04]  /*3440*/  LDGSTS.E [R234+0xc], desc[UR16][R70.64], !P1 ;  /* 0x0000c00046ea7fae */ /* 0x000fe8000c921850 */
[----:B------:R-:W-:Y:S01]  /*3450*/  ISETP.GE.U32.AND P4, PT, R115, 0x7fffff82, PT ;  /* 0x7fffff827300780c */ /* 0x000fe20003f86070 */
[----:B------:R-:W-:Y:S01]  /*3460*/  LDGSTS.E [R234+0x8000], desc[UR16][R176.64], !P2 ;  /* 0x08000000b0ea7fae */ /* 0x000fe2000d121850 */
[----:B------:R-:W-:-:S02]  /*3470*/  SEL R115, RZ, 0x4, !P0 ;  /* 0x00000004ff737807 */ /* 0x000fc40004000000 */
[----:B------:R-:W-:Y:S01]  /*3480*/  ISETP.GE.AND P0, PT, R239, R184, PT ;  /* 0x000000b8ef00720c */ /* 0x000fe20003f06270 */
[----:B------:R-:W-:Y:S01]  /*3490*/  VIADD R239, R0, UR8 ;  /* 0x0000000800ef7c36 */ /* 0x000fe20008000000 */
[----:B------:R-:W1:Y:S01]  /*34a0*/  LDC R184, c[0x0][0x230] ;  /* 0x00008c00ffb87b82 */ /* 0x000e620000000800 */
[----:B------:R-:W-:Y:S01]  /*34b0*/  LDGSTS.E [R234+0x8004], desc[UR16][R178.64], !P3 ;  /* 0x08004000b2ea7fae */ /* 0x000fe2000d921850 */
[----:B------:R-:W-:-:S04]  /*34c0*/  SEL R115, R115, RZ, !P0 ;  /* 0x000000ff73737207 */ /* 0x000fc80004000000 */
[----:B------:R-:W-:Y:S01]  /*34d0*/  ISETP.NE.U32.AND P0, PT, R115, RZ, PT ;  /* 0x000000ff7300720c */ /* 0x000fe20003f05070 */
[----:B------:R-:W-:Y:S01]  /*34e0*/  LDGSTS.E [R234+0x8008], desc[UR16][R180.64], !P4 ;  /* 0x08008000b4ea7fae */ /* 0x000fe2000e121850 */
[----:B------:R-:W5:Y:S01]  /*34f0*/  LDC R115, c[0x0][0x230] ;  /* 0x00008c00ff737b82 */ /* 0x000f620000000800 */
[----:B------:R-:W-:-:S13]  /*3500*/  ISETP.GE.U32.AND P4, PT, R243, 0x7fffff81, PT ;  /* 0x7fffff81f300780c */ /* 0x000fda0003f86070 */
[----:B------:R-:W-:Y:S04]  /*3510*/  LDGSTS.E [R234+0x800c], desc[UR16][R182.64], !P4 ;  /* 0x0800c000b6ea7fae */ /* 0x000fe8000e121850 */
[----:B------:R-:W0:Y:S04]  /*3520*/  LDGDEPBAR ;  /* 0x00000000000079af */ /* 0x000e280000000000 */
[----:B------:R-:W-:Y:S01]  /*3530*/  LDGSTS.E [R239+0x30000], desc[UR16][R24.64], P0 ;  /* 0x3000000018ef7fae */ /* 0x000fe20008121850 */
[----:B-----5:R-:W-:Y:S02]  /*3540*/  VIADD R156, R115, 0xffffffbf ;  /* 0xffffffbf739c7836 */ /* 0x020fe40000000000 */
[----:B------:R-:W5:Y:S01]  /*3550*/  LDC R115, c[0x0][0x230] ;  /* 0x00008c00ff737b82 */ /* 0x000f620000000800 */
[----:B------:R-:W-:Y:S04]  /*3560*/  LDGSTS.E [R239+0x30400], desc[UR16][R28.64], P0 ;  /* 0x304000001cef7fae */ /* 0x000fe80008121850 */
[----:B------:R-:W-:Y:S04]  /*3570*/  LDGSTS.E [R239+0x30800], desc[UR16][R32.64], P0 ;  /* 0x3080000020ef7fae */ /* 0x000fe80008121850 */
[----:B------:R-:W-:Y:S04]  /*3580*/  LDGSTS.E [R239+0x30c00], desc[UR16][R36.64], P0 ;  /* 0x30c0000024ef7fae */ /* 0x000fe80008121850 */
[----:B------:R-:W-:Y:S04]  /*3590*/  LDGSTS.E [R239+0x31000], desc[UR16][R40.64], P0 ;  /* 0x3100000028ef7fae */ /* 0x000fe80008121850 */
[----:B------:R-:W-:Y:S04]  /*35a0*/  LDGSTS.E [R239+0x31400], desc[UR16][R44.64], P0 ;  /* 0x314000002cef7fae */ /* 0x000fe80008121850 */
[----:B------:R-:W-:Y:S01]  /*35b0*/  LDGSTS.E [R239+0x31800], desc[UR16][R48.64], P0 ;  /* 0x3180000030ef7fae */ /* 0x000fe20008121850 */
[----:B-----5:R-:W-:-:S03]  /*35c0*/  VIADD R2, R115, 0xffffffbe ;  /* 0xffffffbe73027836 */ /* 0x020fc60000000000 */
[----:B------:R-:W-:Y:S01]  /*35d0*/  LDGSTS.E [R239+0x31c00], desc[UR16][R52.64], P0 ;  /* 0x31c0000034ef7fae */ /* 0x000fe20008121850 */
[----:B------:R-:W5:Y:S02]  /*35e0*/  LDC R115, c[0x0][0x230] ;  /* 0x00008c00ff737b82 */ /* 0x000f640000000800 */
[----:B-----5:R-:W-:-:S05]  /*35f0*/  VIADD R115, R115, 0xffffffbd ;  /* 0xffffffbd73737836 */ /* 0x020fca0000000000 */
[----:B------:R-:W-:Y:S02]  /*3600*/  ISETP.GE.U32.AND P1, PT, R115, 0x7fffff7e, PT ;  /* 0x7fffff7e7300780c */ /* 0x000fe40003f26070 */
[----:B------:R-:W5:Y:S02]  /*3610*/  LDC R115, c[0x0][0x230] ;  /* 0x00008c00ff737b82 */ /* 0x000f640000000800 */
[----:B------:R-:W-:Y:S02]  /*3620*/  P2R R157, PR, RZ, 0x2 ;  /* 0x00000002ff9d7803 */ /* 0x000fe40000000000 */
[----:B------:R-:W-:Y:S02]  /*3630*/  ISETP.GE.U32.AND P1, PT, R156, 0x7fffff80, PT ;  /* 0x7fffff809c00780c */ /* 0x000fe40003f26070 */
[----:B------:R-:W4:Y:S01]  /*3640*/  LDL.LU R156, [R1+0x38] ;  /* 0x00003800019c7983 */ /* 0x000f220000300800 */
[----:B-----5:R-:W-:-:S05]  /*3650*/  VIADD R115, R115, 0xffffffbc ;  /* 0xffffffbc73737836 */ /* 0x020fca0000000000 */
[----:B------:R-:W-:Y:S02]  /*3660*/  ISETP.GE.U32.AND P2, PT, R115, 0x7fffff7d, PT ;  /* 0x7fffff7d7300780c */ /* 0x000fe40003f46070 */
[----:B------:R-:W5:Y:S02]  /*3670*/  LDC R115, c[0x0][0x230] ;  /* 0x00008c00ff737b82 */ /* 0x000f640000000800 */
[----:B-----5:R-:W-:-:S05]  /*3680*/  VIADD R115, R115, 0xffffffbb ;  /* 0xffffffbb73737836 */ /* 0x020fca0000000000 */
[----:B------:R-:W-:Y:S02]  /*3690*/  ISETP.GE.U32.AND P3, PT, R115, 0x7fffff7c, PT ;  /* 0x7fffff7c7300780c */ /* 0x000fe40003f66070 */
[----:B------:R-:W5:Y:S02]  /*36a0*/  LDC R115, c[0x0][0x230] ;  /* 0x00008c00ff737b82 */ /* 0x000f640000000800 */
[----:B-----5:R-:W-:-:S05]  /*36b0*/  VIADD R115, R115, 0xffffffba ;  /* 0xffffffba73737836 */ /* 0x020fca0000000000 */
[----:B------:R-:W-:Y:S02]  /*36c0*/  ISETP.GE.U32.AND P4, PT, R115, 0x7fffff7b, PT ;  /* 0x7fffff7b7300780c */ /* 0x000fe40003f86070 */
[----:B------:R-:W5:Y:S02]  /*36d0*/  LDC R115, c[0x0][0x230] ;  /* 0x00008c00ff737b82 */ /* 0x000f640000000800 */
[----:B-----5:R-:W-:-:S05]  /*36e0*/  VIADD R115, R115, 0xffffffb9 ;  /* 0xffffffb973737836 */ /* 0x020fca0000000000 */
[----:B------:R-:W-:Y:S01]  /*36f0*/  ISETP.GE.U32.AND P5, PT, R115, 0x7fffff7a, PT ;  /* 0x7fffff7a7300780c */ /* 0x000fe20003fa6070 */
[----:B-1----:R-:W-:Y:S01]  /*3700*/  VIADD R115, R184, 0xffffffb8 ;  /* 0xffffffb8b8737836 */ /* 0x002fe20000000000 */
[----:B------:R-:W-:-:S04]  /*3710*/  LOP3.LUT R184, R0, 0x40, RZ, 0x3c, !PT ;  /* 0x0000004000b87812 */ /* 0x000fc800078e3cff */
[----:B------:R-:W-:Y:S01]  /*3720*/  ISETP.GE.U32.AND P6, PT, R115, 0x7fffff79, PT ;  /* 0x7fffff797300780c */ /* 0x000fe20003fc6070 */
[----:B------:R-:W-:Y:S02]  /*3730*/  VIADD R184, R184, UR8 ;  /* 0x00000008b8b87c36 */ /* 0x000fe40008000000 */
[----:B------:R-:W-:-:S03]  /*3740*/  IMAD.SHL.U32 R115, R116, 0x40, RZ ;  /* 0x0000004074737824 */ /* 0x000fc600078e00ff */
[----:B------:R-:W-:Y:S01]  /*3750*/  LDGSTS.E [R184+0x30200], desc[UR16][R26.64], P0 ;  /* 0x302000001ab87fae */ /* 0x000fe20008121850 */
[----:B--2---:R-:W-:-:S03]  /*3760*/  IMAD.WIDE R56, R115, 0x4, R56 ;  /* 0x0000000473387825 */ /* 0x004fc600078e0238 */
[----:B------:R-:W-:Y:S04]  /*3770*/  LDGSTS.E [R184+0x30600], desc[UR16][R30.64], P0 ;  /* 0x306000001eb87fae */ /* 0x000fe80008121850 */
[----:B------:R-:W-:Y:S04]  /*3780*/  LDGSTS.E [R184+0x30a00], desc[UR16][R34.64], P0 ;  /* 0x30a0000022b87fae */ /* 0x000fe80008121850 */
[----:B------:R-:W-:Y:S04]  /*3790*/  LDGSTS.E [R184+0x30e00], desc[UR16][R38.64], P0 ;  /* 0x30e0000026b87fae */ /* 0x000fe80008121850 */
[----:B------:R-:W-:Y:S04]  /*37a0*/  LDGSTS.E [R184+0x31200], desc[UR16][R42.64], P0 ;  /* 0x312000002ab87fae */ /* 0x000fe80008121850 */
[----:B------:R-:W-:Y:S04]  /*37b0*/  LDGSTS.E [R184+0x31600], desc[UR16][R46.64], P0 ;  /* 0x316000002eb87fae */ /* 0x000fe80008121850 */
[----:B------:R-:W-:Y:S04]  /*37c0*/  LDGSTS.E [R184+0x31a00], desc[UR16][R50.64], P0 ;  /* 0x31a0000032b87fae */ /* 0x000fe80008121850 */
[----:B------:R-:W-:Y:S04]  /*37d0*/  LDGSTS.E [R184+0x31e00], desc[UR16][R54.64], P0 ;  /* 0x31e0000036b87fae */ /* 0x000fe80008121850 */
[----:B------:R-:W0:Y:S01]  /*37e0*/  LDGDEPBAR ;  /* 0x00000000000079af */ /* 0x000e220000000000 */
[----:B------:R-:W-:Y:S01]  /*37f0*/  BAR.SYNC.DEFER_BLOCKING 0x0 ;  /* 0x0000000000007b1d */ /* 0x000fe20000010000 */
[----:B------:R-:W-:Y:S01]  /*3800*/  ISETP.GE.U32.AND P0, PT, R2, 0x7fffff7f, PT ;  /* 0x7fffff7f0200780c */ /* 0x000fe20003f06070 */
[----:B---3--:R-:W-:-:S04]  /*3810*/  IMAD.WIDE R232, R115, 0x4, R232 ;  /* 0x0000000473e87825 */ /* 0x008fc800078e02e8 */
[----:B----4-:R-:W-:Y:S01]  /*3820*/  IMAD.WIDE R230, R115, 0x4, R230 ;  /* 0x0000000473e67825 */ /* 0x010fe200078e02e6 */
[----:B------:R-:W2:Y:S04]  /*3830*/  LDL.LU R2, [R1+0x34] ;  /* 0x0000340001027983 */ /* 0x000ea80000300800 */
[----:B------:R-:W-:Y:S01]  /*3840*/  @!PT LDS RZ, [RZ] ;  /* 0x00000000fffff984 */ /* 0x000fe20000000800 */
[----:B------:R-:W-:Y:S01]  /*3850*/  @!PT LDS RZ, [RZ] ;  /* 0x00000000fffff984 */ /* 0x000fe20000000800 */
[----:B------:R-:W-:Y:S01]  /*3860*/  @!PT LDS RZ, [RZ] ;  /* 0x00000000fffff984 */ /* 0x000fe20000000800 */
[----:B------:R1:W-:Y:S04]  /*3870*/  LDGSTS.E [R242+0x10000], desc[UR16][R56.64], !P1 ;  /* 0x1000000038f27fae */ /* 0x0003e8000c921850 */
[----:B------:R-:W-:Y:S01]  /*3880*/  LDGSTS.E [R242+0x10004], desc[UR16][R232.64], !P0 ;  /* 0x10004000e8f27fae */ /* 0x000fe2000c121850 */
[----:B-1----:R-:W1:Y:S01]  /*3890*/  LDC R56, c[0x0][0x230] ;  /* 0x00008c00ff387b82 */ /* 0x002e620000000800 */
[----:B------:R-:W-:Y:S01]  /*38a0*/  ISETP.NE.AND P1, PT, R157, RZ, PT ;  /* 0x000000ff9d00720c */ /* 0x000fe20003f25270 */
[C---:B------:R-:W-:Y:S01]  /*38b0*/  IMAD.WIDE R228, R115.reuse, 0x4, R228 ;  /* 0x0000000473e47825 */ /* 0x040fe200078e02e4 */
[----:B------:R-:W3:Y:S03]  /*38c0*/  LDL.LU R157, [R1+0x30] ;  /* 0x00003000019d7983 */ /* 0x000ee60000300800 */
[----:B------:R-:W-:-:S02]  /*38d0*/  IMAD.WIDE R72, R115, 0x4, R72 ;  /* 0x0000000473487825 */ /* 0x000fc400078e0248 */
[----:B------:R-:W4:Y:S06]  /*38e0*/  LDC R57, c[0x0][0x230] ;  /* 0x00008c00ff397b82 */ /* 0x000f2c0000000800 */
[----:B------:R-:W-:Y:S04]  /*38f0*/  LDGSTS.E [R242+0x10008], desc[UR16][R230.64], !P1 ;  /* 0x10008000e6f27fae */ /* 0x000fe8000c921850 */
[----:B------:R-:W-:Y:S01]  /*3900*/  LDGSTS.E [R242+0x1000c], desc[UR16][R228.64], !P2 ;  /* 0x1000c000e4f27fae */ /* 0x000fe2000d121850 */
[----:B-1----:R-:W-:-:S05]  /*3910*/  VIADD R56, R56, 0xffffffb7 ;  /* 0xffffffb738387836 */ /* 0x002fca0000000000 */
[----:B------:R-:W-:Y:S02]  /*3920*/  ISETP.GE.U32.AND P0, PT, R56, 0x7fffff78, PT ;  /* 0x7fffff783800780c */ /* 0x000fe40003f06070 */
[----:B------:R-:W1:Y:S02]  /*3930*/  LDC R56, c[0x0][0x230] ;  /* 0x00008c00ff387b82 */ /* 0x000e640000000800 */
[----:B-1----:R-:W-:-:S05]  /*3940*/  VIADD R56, R56, 0xffffffb6 ;  /* 0xffffffb638387836 */ /* 0x002fca0000000000 */
[----:B------:R-:W-:Y:S02]  /*3950*/  ISETP.GE.U32.AND P1, PT, R56, 0x7fffff77, PT ;  /* 0x7fffff773800780c */ /* 0x000fe40003f26070 */
[----:B------:R-:W1:Y:S02]  /*3960*/  LDC R56, c[0x0][0x230] ;  /* 0x00008c00ff387b82 */ /* 0x000e640000000800 */
[----:B-1----:R-:W-:-:S05]  /*3970*/  VIADD R56, R56, 0xffffff9f ;  /* 0xffffff9f38387836 */ /* 0x002fca0000000000 */
[----:B------:R-:W-:Y:S02]  /*3980*/  ISETP.GE.U32.AND P2, PT, R56, 0x7fffff60, PT ;  /* 0x7fffff603800780c */ /* 0x000fe40003f46070 */
[----:B------:R-:W1:Y:S11]  /*3990*/  LDC R56, c[0x0][0x230] ;  /* 0x00008c00ff387b82 */ /* 0x000e760000000800 */
[----:B------:R5:W-:Y:S01]  /*39a0*/  LDGSTS.E [R242+0x18000], desc[UR16][R72.64], !P2 ;  /* 0x1800000048f27fae */ /* 0x000be2000d121850 */
[----:B------:R-:W-:-:S04]  /*39b0*/  IMAD.WIDE R74, R115, 0x4, R74 ;  /* 0x00000004734a7825 */ /* 0x000fc800078e024a */
[----:B------:R-:W-:-:S04]  /*39c0*/  IMAD.WIDE R76, R115, 0x4, R76 ;  /* 0x00000004734c7825 */ /* 0x000fc800078e024c */
[----:B------:R-:W-:Y:S01]  /*39d0*/  IMAD.WIDE R78, R115, 0x4, R78 ;  /* 0x00000004734e7825 */ /* 0x000fe200078e024e */
[----:B-----5:R-:W5:Y:S03]  /*39e0*/  LDC R72, c[0x0][0x230] ;  /* 0x00008c00ff487b82 */ /* 0x020f660000000800 */
[----:B-1----:R-:W-:-:S05]  /*39f0*/  VIADD R56, R56, 0xffffff9e ;  /* 0xffffff9e38387836 */ /* 0x002fca0000000000 */
[----:B------:R-:W-:Y:S02]  /*3a00*/  ISETP.GE.U32.AND P2, PT, R56, 0x7fffff5f, PT ;  /* 0x7fffff5f3800780c */ /* 0x000fe40003f46070 */
[----:B------:R-:W1:Y:S01]  /*3a10*/  LDC R56, c[0x0][0x230] ;  /* 0x00008c00ff387b82 */ /* 0x000e620000000800 */
[----:B------:R-:W-:-:S04]  /*3a20*/  IMAD.WIDE R226, R115, 0x4, R226 ;  /* 0x0000000473e27825 */ /* 0x000fc800078e02e2 */
[----:B------:R-:W-:-:S03]  /*3a30*/  IMAD.WIDE R224, R115, 0x4, R224 ;  /* 0x0000000473e07825 */ /* 0x000fc600078e02e0 */
[----:B------:R-:W5:Y:S03]  /*3a40*/  LDC R73, c[0x0][0x230] ;  /* 0x00008c00ff497b82 */ /* 0x000f660000000800 */
[----:B------:R4:W-:Y:S01]  /*3a50*/  LDGSTS.E [R242+0x18004], desc[UR16][R74.64], !P2 ;  /* 0x180040004af27fae */ /* 0x0009e2000d121850 */
[----:B------:R-:W-:-:S04]  /*3a60*/  IMAD.WIDE R222, R115, 0x4, R222 ;  /* 0x0000000473de7825 */ /* 0x000fc800078e02de */
[----:B------:R-:W-:-:S04]  /*3a70*/  IMAD.WIDE R220, R115, 0x4, R220 ;  /* 0x0000000473dc7825 */ /* 0x000fc800078e02dc */
[----:B------:R-:W-:-:S04]  /*3a80*/  IMAD.WIDE R80, R115, 0x4, R80 ;  /* 0x0000000473507825 */ /* 0x000fc800078e0250 */
[----:B------:R-:W-:Y:S01]  /*3a90*/  IMAD.WIDE R82, R115, 0x4, R82 ;  /* 0x0000000473527825 */ /* 0x000fe200078e0252 */
[----:B----4-:R-:W4:Y:S03]  /*3aa0*/  LDC R74, c[0x0][0x230] ;  /* 0x00008c00ff4a7b82 */ /* 0x010f260000000800 */
[----:B-1----:R-:W-:-:S05]  /*3ab0*/  VIADD R56, R56, 0xffffff9d ;  /* 0xffffff9d38387836 */ /* 0x002fca0000000000 */
[----:B------:R-:W-:Y:S01]  /*3ac0*/  ISETP.GE.U32.AND P2, PT, R56, 0x7fffff5e, PT ;  /* 0x7fffff5e3800780c */ /* 0x000fe20003f46070 */
[C---:B------:R-:W-:Y:S01]  /*3ad0*/  IMAD.WIDE R84, R115.reuse, 0x4, R84 ;  /* 0x0000000473547825 */ /* 0x040fe200078e0254 */
[----:B------:R-:W1:Y:S03]  /*3ae0*/  LDC R56, c[0x0][0x230] ;  /* 0x00008c00ff387b82 */ /* 0x000e660000000800 */
[----:B------:R-:W-:-:S04]  /*3af0*/  IMAD.WIDE R86, R115, 0x4, R86 ;  /* 0x0000000473567825 */ /* 0x000fc800078e0256 */
[----:B------:R-:W-:-:S04]  /*3b00*/  IMAD.WIDE R218, R115, 0x4, R218 ;  /* 0x0000000473da7825 */ /* 0x000fc800078e02da */
[----:B------:R-:W-:Y:S01]  /*3b10*/  IMAD.WIDE R216, R115, 0x4, R216 ;  /* 0x0000000473d87825 */ /* 0x000fe200078e02d8 */
[----:B------:R5:W-:Y:S01]  /*3b20*/  LDGSTS.E [R242+0x18008], desc[UR16][R76.64], !P2 ;  /* 0x180080004cf27fae */ /* 0x000be2000d121850 */
[----:B------:R-:W3:Y:S02]  /*3b30*/  LDC R75, c[0x0][0x230] ;  /* 0x00008c00ff4b7b82 */ /* 0x000ee40000000800 */
[----:B-1----:R-:W-:-:S06]  /*3b40*/  VIADD R56, R56, 0xffffff9c ;  /* 0xffffff9c38387836 */ /* 0x002fcc0000000000 */
[----:B-----5:R-:W1:Y:S01]  /*3b50*/  LDC R77, c[0x0][0x230] ;  /* 0x00008c00ff4d7b82 */ /* 0x020e620000000800 */
[----:B------:R-:W-:-:S07]  /*3b60*/  ISETP.GE.U32.AND P2, PT, R56, 0x7fffff5d, PT ;  /* 0x7fffff5d3800780c */ /* 0x000fce0003f46070 */
[----:B------:R-:W5:Y:S01]  /*3b70*/  LDC R56, c[0x0][0x230] ;  /* 0x00008c00ff387b82 */ /* 0x000f620000000800 */
[----:B------:R-:W-:-:S04]  /*3b80*/  IMAD.WIDE R214, R115, 0x4, R214 ;  /* 0x0000000473d67825 */ /* 0x000fc800078e02d6 */
[----:B------:R-:W-:-:S04]  /*3b90*/  IMAD.WIDE R212, R115, 0x4, R212 ;  /* 0x0000000473d47825 */ /* 0x000fc800078e02d4 */
[C---:B------:R-:W-:Y:S01]  /*3ba0*/  IMAD.WIDE R118, R115.reuse, 0x4, R118 ;  /* 0x0000000473767825 */ /* 0x040fe200078e0276 */
[----:B------:R2:W-:Y:S01]  /*3bb0*/  LDGSTS.E [R242+0x1800c], desc[UR16][R78.64], !P2 ;  /* 0x1800c0004ef27fae */ /* 0x0005e2000d121850 */
[----:B------:R-:W3:Y:S03]  /*3bc0*/  LDC R76, c[0x0][0x230] ;  /* 0x00008c00ff4c7b82 */ /* 0x000ee60000000800 */
[----:B------:R-:W-:Y:S04]  /*3bd0*/  LDGSTS.E [R241+0x10000], desc[UR16][R226.64], !P3 ;  /* 0x10000000e2f17fae */ /* 0x000fe8000d921850 */
[----:B------:R-:W-:Y:S04]  /*3be0*/  LDGSTS.E [R241+0x10004], desc[UR16][R224.64], !P4 ;  /* 0x10004000e0f17fae */ /* 0x000fe8000e121850 */
[----:B------:R-:W-:Y:S01]  /*3bf0*/  LDGSTS.E [R241+0x10008], desc[UR16][R222.64], !P5 ;  /* 0x10008000def17fae */ /* 0x000fe2000e921850 */
[----:B------:R-:W-:Y:S01]  /*3c00*/  IMAD.WIDE R120, R115, 0x4, R120 ;  /* 0x0000000473787825 */ /* 0x000fe200078e0278 */
[----:B--2---:R-:W2:Y:S02]  /*3c10*/  LDC R78, c[0x0][0x230] ;  /* 0x00008c00ff4e7b82 */ /* 0x004ea40000000800 */
[----:B------:R-:W-:Y:S01]  /*3c20*/  LDGSTS.E [R241+0x1000c], desc[UR16][R220.64], !P6 ;  /* 0x1000c000dcf17fae */ /* 0x000fe2000f121850 */
        /* <DEDUP_REMOVED lines=14> */
[----:B------:R-:W5:Y:S11]  /*3d10*/  LDC R56, c[0x0][0x230] ;  /* 0x00008c00ff387b82 */ /* 0x000f760000000800 */
[----:B------:R-:W-:Y:S01]  /*3d20*/  LDGSTS.E [R241+0x18000], desc[UR16][R80.64], !P6 ;  /* 0x1800000050f17fae */ /* 0x000fe2000f121850 */
        /* <DEDUP_REMOVED lines=11> */
[----:B------:R-:W-:Y:S04]  /*3de0*/  LDGSTS.E [R241+0x1800c], desc[UR16][R86.64], !P6 ;  /* 0x1800c00056f17fae */ /* 0x000fe8000f121850 */
[----:B------:R-:W-:Y:S04]  /*3df0*/  LDGSTS.E [R240+0x10000], desc[UR16][R218.64], !P0 ;  /* 0x10000000daf07fae */ /* 0x000fe8000c121850 */
[----:B------:R-:W-:Y:S04]  /*3e00*/  LDGSTS.E [R240+0x10004], desc[UR16][R216.64], !P1 ;  /* 0x10004000d8f07fae */ /* 0x000fe8000c921850 */
[----:B------:R-:W-:Y:S01]  /*3e10*/  LDGSTS.E [R240+0x10008], desc[UR16][R214.64], !P2 ;  /* 0x10008000d6f07fae */ /* 0x000fe2000d121850 */
[----:B-----5:R-:W-:-:S03]  /*3e20*/  VIADD R56, R56, 0xffffffb1 ;  /* 0xffffffb138387836 */ /* 0x020fc60000000000 */
[----:B------:R-:W-:Y:S02]  /*3e30*/  LDGSTS.E [R240+0x1000c], desc[UR16][R212.64], !P3 ;  /* 0x1000c000d4f07fae */ /* 0x000fe4000d921850 */
        /* <DEDUP_REMOVED lines=21> */
[----:B------:R-:W5:Y:S01]  /*3f90*/  LDC R56, c[0x0][0x230] ;  /* 0x00008c00ff387b82 */ /* 0x000f620000000800 */
[----:B------:R-:W-:-:S10]  /*3fa0*/  IMAD.WIDE R122, R115, 0x4, R122 ;  /* 0x00000004737a7825 */ /* 0x000fd400078e027a */
        /* <DEDUP_REMOVED lines=9> */
[----:B------:R-:W-:-:S05]  /*4040*/  IMAD.WIDE R210, R115, 0x4, R210 ;  /* 0x0000000473d27825 */ /* 0x000fca00078e02d2 */
        /* <DEDUP_REMOVED lines=81> */
[----:B------:R-:W-:-:S04]  /*4560*/  IMAD.WIDE R192, R115, 0x4, R192 ;  /* 0x0000000473c07825 */ /* 0x000fc800078e02c0 */
[C---:B------:R-:W-:Y:S01]  /*4570*/  IMAD.WIDE R190, R115.reuse, 0x4, R190 ;  /* 0x0000000473be7825 */ /* 0x040fe200078e02be */
[----:B------:R-:W-:Y:S03]  /*4580*/  LDGSTS.E [R236+0x10004], desc[UR16][R192.64], !P6 ;  /* 0x10004000c0ec7fae */ /* 0x000fe6000f121850 */
[C---:B------:R-:W-:Y:S01]  /*4590*/  IMAD.WIDE R188, R115.reuse, 0x4, R188 ;  /* 0x0000000473bc7825 */ /* 0x040fe200078e02bc */
[----:B------:R-:W-:Y:S03]  /*45a0*/  LDGSTS.E [R236+0x10008], desc[UR16][R190.64], !P0 ;  /* 0x10008000beec7fae */ /* 0x000fe6000c121850 */
[----:B------:R-:W-:Y:S01]  /*45b0*/  IMAD.WIDE R142, R115, 0x4, R142 ;  /* 0x00000004738e7825 */ /* 0x000fe200078e028e */
[----:B------:R-:W-:Y:S03]  /*45c0*/  LDGSTS.E [R236+0x1000c], desc[UR16][R188.64], !P1 ;  /* 0x1000c000bcec7fae */ /* 0x000fe6000c921850 */
[----:B-----5:R-:W-:-:S05]  /*45d0*/  VIADD R56, R56, 0xffffff8b ;  /* 0xffffff8b38387836 */ /* 0x020fca0000000000 */
[----:B------:R-:W-:Y:S02]  /*45e0*/  ISETP.GE.U32.AND P5, PT, R56, 0x7fffff4c, PT ;  /* 0x7fffff4c3800780c */ /* 0x000fe40003fa6070 */
[----:B------:R-:W5:Y:S11]  /*45f0*/  LDC R56, c[0x0][0x230] ;  /* 0x00008c00ff387b82 */ /* 0x000f760000000800 */
[----:B------:R-:W-:Y:S01]  /*4600*/  LDGSTS.E [R236+0x18000], desc[UR16][R142.64], !P5 ;  /* 0x180000008eec7fae */ /* 0x000fe2000e921850 */
[----:B------:R-:W-:-:S03]  /*4610*/  ISETP.GE.AND P5, PT, R2, R156, PT ;  /* 0x0000009c0200720c */ /* 0x000fc60003fa6270 */
[----:B------:R-:W3:Y:S01]  /*4620*/  LDL.LU R2, [R1+0x2c] ;  /* 0x00002c0001027983 */ /* 0x000ee20000300800 */
        /* <DEDUP_REMOVED lines=8> */
[----:B------:R-:W5:Y:S01]  /*46b0*/  LDC R56, c[0x0][0x230] ;  /* 0x00008c00ff387b82 */ /* 0x000f620000000800 */
[C---:B------:R-:W-:Y:S01]  /*46c0*/  IMAD.WIDE R144, R115.reuse, 0x4, R144 ;  /* 0x0000000473907825 */ /* 0x040fe200078e0290 */
[----:B------:R-:W3:Y:S03]  /*46d0*/  S2R R233, SR_TID.X ;  /* 0x0000000000e97919 */ /* 0x000ee60000002100 */
[C---:B------:R-:W-:Y:S01]  /*46e0*/  IMAD.WIDE R146, R115.reuse, 0x4, R146 ;  /* 0x0000000473927825 */ /* 0x040fe200078e0292 */
[----:B------:R-:W-:Y:S03]  /*46f0*/  LDGSTS.E [R236+0x18004], desc[UR16][R144.64], !P6 ;  /* 0x1800400090ec7fae */ /* 0x000fe6000f121850 */
[C---:B------:R-:W-:Y:S01]  /*4700*/  IMAD.WIDE R148, R115.reuse, 0x4, R148 ;  /* 0x0000000473947825 */ /* 0x040fe200078e0294 */
[----:B------:R4:W-:Y:S03]  /*4710*/  LDGSTS.E [R236+0x18008], desc[UR16][R146.64], !P0 ;  /* 0x1800800092ec7fae */ /* 0x0009e6000c121850 */
[C---:B------:R-:W-:Y:S01]  /*4720*/  IMAD.WIDE R186, R115.reuse, 0x4, R186 ;  /* 0x0000000473ba7825 */ /* 0x040fe200078e02ba */
[----:B------:R-:W-:Y:S03]  /*4730*/  LDGSTS.E [R236+0x1800c], desc[UR16][R148.64], !P1 ;  /* 0x1800c00094ec7fae */ /* 0x000fe6000c921850 */
[----:B------:R-:W-:Y:S01]  /*4740*/  IMAD.WIDE R58, R115, 0x4, R58 ;  /* 0x00000004733a7825 */ /* 0x000fe200078e023a */
[----:B------:R-:W-:Y:S03]  /*4750*/  LDGSTS.E [R235+0x10000], desc[UR16][R186.64], !P2 ;  /* 0x10000000baeb7fae */ /* 0x000fe6000d121850 */
[----:B------:R-:W-:Y:S01]  /*4760*/  VIADD R57, R57, 0xffffff87 ;  /* 0xffffff8739397836 */ /* 0x000fe20000000000 */
[----:B------:R1:W-:Y:S01]  /*4770*/  LDGSTS.E [R235+0x10004], desc[UR16][R58.64], !P3 ;  /* 0x100040003aeb7fae */ /* 0x0003e2000d921850 */
[----:B------:R-:W-:Y:S01]  /*4780*/  IMAD.WIDE R60, R115, 0x4, R60 ;  /* 0x00000004733c7825 */ /* 0x000fe200078e023c */
[----:B----4-:R-:W4:Y:S03]  /*4790*/  LDC R146, c[0x0][0x230] ;  /* 0x00008c00ff927b82 */ /* 0x010f260000000800 */
[----:B-----5:R-:W-:Y:S01]  /*47a0*/  VIADD R56, R56, 0xffffffa4 ;  /* 0xffffffa438387836 */ /* 0x020fe20000000000 */
[----:B------:R-:W-:Y:S01]  /*47b0*/  ISETP.GE.U32.AND P1, PT, R57, 0x7fffff48, PT ;  /* 0x7fffff483900780c */ /* 0x000fe20003f26070 */
[----:B------:R5:W-:Y:S03]  /*47c0*/  LDGSTS.E [R235+0x10008], desc[UR16][R60.64], !P4 ;  /* 0x100080003ceb7fae */ /* 0x000be6000e121850 */
[----:B------:R-:W-:Y:S01]  /*47d0*/  ISETP.GE.U32.AND P0, PT, R56, 0x7fffff65, PT ;  /* 0x7fffff653800780c */ /* 0x000fe20003f06070 */
[----:B-1----:R-:W1:Y:S01]  /*47e0*/  LDC R58, c[0x0][0x230] ;  /* 0x00008c00ff3a7b82 */ /* 0x002e620000000800 */
[----:B------:R-:W-:-:S02]  /*47f0*/  VIADD R56, R72, 0xffffff86 ;  /* 0xffffff8648387836 */ /* 0x000fc40000000000 */
[----:B------:R-:W-:-:S05]  /*4800*/  IMAD.WIDE R62, R115, 0x4, R62 ;  /* 0x00000004733e7825 */ /* 0x000fca00078e023e */
[----:B------:R-:W4:Y:S01]  /*4810*/  LDC R59, c[0x0][0x230] ;  /* 0x00008c00ff3b7b82 */ /* 0x000f220000000800 */
[----:B------:R-:W-:Y:S01]  /*4820*/  VIADD R57, R77, 0xffffff85 ;  /* 0xffffff854d397836 */ /* 0x000fe20000000000 */
[----:B------:R-:W-:Y:S01]  /*4830*/  ISETP.GE.U32.AND P4, PT, R56, 0x7fffff47, PT ;  /* 0x7fffff473800780c */ /* 0x000fe20003f86070 */
[----:B------:R-:W-:Y:S01]  /*4840*/  IMAD.WIDE R150, R115, 0x4, R150 ;  /* 0x0000000473967825 */ /* 0x000fe200078e0296 */
[----:B------:R-:W-:Y:S04]  /*4850*/  LDGSTS.E [R235+0x1000c], desc[UR16][R62.64], !P0 ;  /* 0x1000c0003eeb7fae */ /* 0x000fe8000c121850 */
[----:B-----5:R-:W5:Y:S01]  /*4860*/  LDC R60, c[0x0][0x230] ;  /* 0x00008c00ff3c7b82 */ /* 0x020f620000000800 */
[----:B--2---:R-:W-:Y:S01]  /*4870*/  VIADD R72, R78, 0xffffff84 ;  /* 0xffffff844e487836 */ /* 0x004fe20000000000 */
[----:B------:R-:W-:Y:S01]  /*4880*/  ISETP.GE.U32.AND P0, PT, R57, 0x7fffff46, PT ;  /* 0x7fffff463900780c */ /* 0x000fe20003f06070 */
[----:B------:R-:W-:Y:S01]  /*4890*/  VIADD R56, R73, 0xffffffa3 ;  /* 0xffffffa349387836 */ /* 0x000fe20000000000 */
[----:B------:R-:W-:Y:S01]  /*48a0*/  LDGSTS.E [R235+0x18000], desc[UR16][R150.64], !P1 ;  /* 0x1800000096eb7fae */ /* 0x000fe2000c921850 */
[----:B------:R-:W-:Y:S01]  /*48b0*/  VIADD R57, R74, 0xffffffa2 ;  /* 0xffffffa24a397836 */ /* 0x000fe20000000000 */
[----:B------:R-:W-:Y:S01]  /*48c0*/  ISETP.GE.U32.AND P1, PT, R72, 0x7fffff45, PT ;  /* 0x7fffff454800780c */ /* 0x000fe20003f26070 */
[----:B------:R-:W-:Y:S01]  /*48d0*/  IMAD.WIDE R152, R115, 0x4, R152 ;  /* 0x0000000473987825 */ /* 0x000fe200078e0298 */
[----:B------:R-:W-:-:S02]  /*48e0*/  ISETP.GE.U32.AND P2, PT, R56, 0x7fffff64, PT ;  /* 0x7fffff643800780c */ /* 0x000fc40003f46070 */
[----:B------:R-:W-:Y:S01]  /*48f0*/  ISETP.GE.U32.AND P3, PT, R57, 0x7fffff63, PT ;  /* 0x7fffff633900780c */ /* 0x000fe20003f66070 */
[----:B---3--:R-:W-:Y:S01]  /*4900*/  VIADD R56, R75, 0xffffffa1 ;  /* 0xffffffa14b387836 */ /* 0x008fe20000000000 */
[----:B------:R-:W-:Y:S01]  /*4910*/  LDGSTS.E [R235+0x18004], desc[UR16][R152.64], !P4 ;  /* 0x1800400098eb7fae */ /* 0x000fe2000e121850 */
[----:B------:R-:W-:Y:S02]  /*4920*/  VIADD R57, R76, 0xffffffa0 ;  /* 0xffffffa04c397836 */ /* 0x000fe40000000000 */
[----:B------:R-:W-:Y:S01]  /*4930*/  IMAD.WIDE R154, R115, 0x4, R154 ;  /* 0x00000004739a7825 */ /* 0x000fe200078e029a */
[----:B------:R-:W-:Y:S02]  /*4940*/  ISETP.GE.U32.AND P4, PT, R56, 0x7fffff62, PT ;  /* 0x7fffff623800780c */ /* 0x000fe40003f86070 */
[----:B------:R-:W-:Y:S01]  /*4950*/  LOP3.LUT R233, R233, 0x3f, RZ, 0xc0, !PT ;  /* 0x0000003fe9e97812 */ /* 0x000fe200078ec0ff */
[----:B------:R-:W-:Y:S01]  /*4960*/  IMAD.WIDE R158, R115, 0x4, R158 ;  /* 0x00000004739e7825 */ /* 0x000fe200078e029e */
[----:B------:R-:W-:Y:S01]  /*4970*/  ISETP.GE.U32.AND P6, PT, R57, 0x7fffff61, PT ;  /* 0x7fffff613900780c */ /* 0x000fe20003fc6070 */
[----:B------:R2:W-:Y:S02]  /*4980*/  LDGSTS.E [R235+0x18008], desc[UR16][R154.64], !P0 ;  /* 0x180080009aeb7fae */ /* 0x0005e4000c121850 */
[----:B------:R-:W-:Y:S01]  /*4990*/  IMAD.WIDE R64, R115, 0x4, R64 ;  /* 0x0000000473407825 */ /* 0x000fe200078e0240 */
[----:B------:R-:W-:Y:S01]  /*49a0*/  ISETP.GE.AND P0, PT, R233, R243, PT ;  /* 0x000000f3e900720c */ /* 0x000fe20003f06270 */
[----:B------:R-:W-:Y:S02]  /*49b0*/  LDGSTS.E [R235+0x1800c], desc[UR16][R158.64], !P1 ;  /* 0x1800c0009eeb7fae */ /* 0x000fe4000c921850 */
[----:B-1----:R-:W-:Y:S01]  /*49c0*/  VIADD R56, R58, 0xffffff83 ;  /* 0xffffff833a387836 */ /* 0x002fe20000000000 */
[----:B------:R-:W-:Y:S01]  /*49d0*/  SEL R58, RZ, 0x4, P0 ;  /* 0x00000004ff3a7807 */ /* 0x000fe20000000000 */
[----:B------:R-:W-:Y:S01]  /*49e0*/  IMAD.WIDE R66, R115, 0x4, R66 ;  /* 0x0000000473427825 */ /* 0x000fe200078e0242 */
[----:B------:R1:W-:Y:S01]  /*49f0*/  LDGSTS.E [R234+0x10000], desc[UR16][R64.64], !P2 ;  /* 0x1000000040ea7fae */ /* 0x0003e2000d121850 */
[----:B------:R-:W-:-:S02]  /*4a00*/  ISETP.GT.AND P2, PT, R185, 0x7f, PT ;  /* 0x0000007fb900780c */ /* 0x000fc40003f44270 */
[----:B----4-:R-:W-:Y:S01]  /*4a10*/  VIADD R57, R59, 0xffffff82 ;  /* 0xffffff823b397836 */ /* 0x010fe20000000000 */
[----:B------:R-:W-:Y:S01]  /*4a20*/  ISETP.GE.U32.AND P1, PT, R56, 0x7fffff44, PT ;  /* 0x7fffff443800780c */ /* 0x000fe20003f26070 */
[C---:B------:R-:W-:Y:S01]  /*4a30*/  IMAD.WIDE R68, R115.reuse, 0x4, R68 ;  /* 0x0000000473447825 */ /* 0x040fe200078e0244 */
[----:B------:R-:W3:Y:S03]  /*4a40*/  S2R R233, SR_TID.X ;  /* 0x0000000000e97919 */ /* 0x000ee60000002100 */
[----:B-----5:R-:W-:Y:S01]  /*4a50*/  VIADD R56, R60, 0xffffff81 ;  /* 0xffffff813c387836 */ /* 0x020fe20000000000 */
[----:B------:R4:W-:Y:S01]  /*4a60*/  LDGSTS.E [R234+0x10004], desc[UR16][R66.64], !P3 ;  /* 0x1000400042ea7fae */ /* 0x0009e2000d921850 */
[----:B------:R-:W-:Y:S02]  /*4a70*/  VIADD R146, R146, 0xffffff80 ;  /* 0xffffff8092927836 */ /* 0x000fe40000000000 */
[----:B------:R-:W-:Y:S01]  /*4a80*/  IMAD.WIDE R70, R115, 0x4, R70 ;  /* 0x0000000473467825 */ /* 0x000fe200078e0246 */
[----:B------:R-:W-:Y:S01]  /*4a90*/  ISETP.GE.U32.AND P0, PT, R57, 0x7fffff43, PT ;  /* 0x7fffff433900780c */ /* 0x000fe20003f06070 */
[----:B------:R5:W-:Y:S01]  /*4aa0*/  LDGSTS.E [R234+0x10008], desc[UR16][R68.64], !P4 ;  /* 0x1000800044ea7fae */ /* 0x000be2000e121850 */
[----:B------:R-:W-:-:S02]  /*4ab0*/  SEL R58, R58, RZ, P2 ;  /* 0x000000ff3a3a7207 */ /* 0x000fc40001000000 */
[----:B------:R-:W-:Y:S01]  /*4ac0*/  ISETP.GE.U32.AND P2, PT, R56, 0x7fffff42, PT ;  /* 0x7fffff423800780c */ /* 0x000fe20003f46070 */
[----:B------:R5:W-:Y:S01]  /*4ad0*/  LDGSTS.E [R234+0x1000c], desc[UR16][R70.64], !P6 ;  /* 0x1000c00046ea7fae */ /* 0x000be2000f121850 */
[----:B------:R-:W-:Y:S02]  /*4ae0*/  ISETP.GE.U32.AND P4, PT, R146, 0x7fffff41, PT ;  /* 0x7fffff419200780c */ /* 0x000fe40003f86070 */
[----:B------:R-:W-:Y:S01]  /*4af0*/  ISETP.NE.U32.AND P6, PT, R58, RZ, PT ;  /* 0x000000ff3a00720c */ /* 0x000fe20003fc5070 */
[----:B------:R-:W-:-:S04]  /*4b00*/  IMAD.WIDE R176, R115, 0x4, R176 ;  /* 0x0000000473b07825 */ /* 0x000fc800078e02b0 */
[----:B--2---:R-:W-:Y:S01]  /*4b10*/  IMAD.SHL.U32 R155, R117, 0x40, RZ ;  /* 0x00000040759b7824 */ /* 0x004fe200078e00ff */
[----:B------:R-:W-:Y:S01]  /*4b20*/  LDGSTS.E [R234+0x18000], desc[UR16][R176.64], !P1 ;  /* 0x18000000b0ea7fae */ /* 0x000fe2000c921850 */
[----:B------:R-:W-:-:S04]  /*4b30*/  IMAD.WIDE R178, R115, 0x4, R178 ;  /* 0x0000000473b27825 */ /* 0x000fc800078e02b2 */
[C---:B------:R-:W-:Y:S01]  /*4b40*/  IMAD.WIDE R180, R115.reuse, 0x4, R180 ;  /* 0x0000000473b47825 */ /* 0x040fe200078e02b4 */
[----:B------:R-:W-:Y:S03]  /*4b50*/  LDGSTS.E [R234+0x18004], desc[UR16][R178.64], !P0 ;  /* 0x18004000b2ea7fae */ /* 0x000fe6000c121850 */
[----:B------:R-:W-:Y:S01]  /*4b60*/  IMAD.WIDE R182, R115, 0x4, R182 ;  /* 0x0000000473b67825 */ /* 0x000fe200078e02b6 */
[----:B------:R-:W-:Y:S03]  /*4b70*/  LDGSTS.E [R234+0x18008], desc[UR16][R180.64], !P2 ;  /* 0x18008000b4ea7fae */ /* 0x000fe6000d121850 */
[C---:B------:R-:W-:Y:S01]  /*4b80*/  IMAD.WIDE R24, R155.reuse, 0x4, R24 ;  /* 0x000000049b187825 */ /* 0x040fe200078e0218 */
[----:B------:R-:W-:Y:S03]  /*4b90*/  LDGSTS.E [R234+0x1800c], desc[UR16][R182.64], !P4 ;  /* 0x1800c000b6ea7fae */ /* 0x000fe6000e121850 */
[C---:B------:R-:W-:Y:S01]  /*4ba0*/  IMAD.WIDE R28, R155.reuse, 0x4, R28 ;  /* 0x000000049b1c7825 */ /* 0x040fe200078e021c */
[----:B------:R-:W0:Y:S03]  /*4bb0*/  LDGDEPBAR ;  /* 0x00000000000079af */ /* 0x000e260000000000 */
[C---:B------:R-:W-:Y:S01]  /*4bc0*/  IMAD.WIDE R32, R155.reuse, 0x4, R32 ;  /* 0x000000049b207825 */ /* 0x040fe200078e0220 */
[----:B------:R2:W-:Y:S03]  /*4bd0*/  LDGSTS.E [R239+0x34000], desc[UR16][R24.64], P6 ;  /* 0x3400000018ef7fae */ /* 0x0005e6000b121850 */
[C---:B------:R-:W-:Y:S01]  /*4be0*/  IMAD.WIDE R36, R155.reuse, 0x4, R36 ;  /* 0x000000049b247825 */ /* 0x040fe200078e0224 */
[----:B------:R-:W-:Y:S03]  /*4bf0*/  LDGSTS.E [R239+0x34400], desc[UR16][R28.64], P6 ;  /* 0x344000001cef7fae */ /* 0x000fe6000b121850 */
[C---:B------:R-:W-:Y:S01]  /*4c00*/  IMAD.WIDE R40, R155.reuse, 0x4, R40 ;  /* 0x000000049b287825 */ /* 0x040fe200078e0228 */
[----:B------:R-:W-:Y:S03]  /*4c10*/  LDGSTS.E [R239+0x34800], desc[UR16][R32.64], P6 ;  /* 0x3480000020ef7fae */ /* 0x000fe6000b121850 */
[C---:B------:R-:W-:Y:S01]  /*4c20*/  IMAD.WIDE R44, R155.reuse, 0x4, R44 ;  /* 0x000000049b2c7825 */ /* 0x040fe200078e022c */
[----:B------:R-:W-:Y:S03]  /*4c30*/  LDGSTS.E [R239+0x34c00], desc[UR16][R36.64], P6 ;  /* 0x34c0000024ef7fae */ /* 0x000fe6000b121850 */
[----:B------:R-:W-:Y:S01]  /*4c40*/  IMAD.WIDE R48, R155, 0x4, R48 ;  /* 0x000000049b307825 */ /* 0x000fe200078e0230 */
[----:B------:R-:W-:Y:S01]  /*4c50*/  LDGSTS.E [R239+0x35000], desc[UR16][R40.64], P6 ;  /* 0x3500000028ef7fae */ /* 0x000fe2000b121850 */
[----:B------:R-:W-:-:S02]  /*4c60*/  ISETP.GE.AND P0, PT, R185, 0x40, PT ;  /* 0x00000040b900780c */ /* 0x000fc40003f06270 */
[C---:B------:R-:W-:Y:S01]  /*4c70*/  IMAD.WIDE R52, R155.reuse, 0x4, R52 ;  /* 0x000000049b347825 */ /* 0x040fe200078e0234 */
[----:B------:R-:W-:Y:S03]  /*4c80*/  LDGSTS.E [R239+0x35400], desc[UR16][R44.64], P6 ;  /* 0x354000002cef7fae */ /* 0x000fe6000b121850 */
[C---:B------:R-:W-:Y:S01]  /*4c90*/  IMAD.WIDE R26, R155.reuse, 0x4, R26 ;  /* 0x000000049b1a7825 */ /* 0x040fe200078e021a */
[----:B------:R-:W-:Y:S03]  /*4ca0*/  LDGSTS.E [R239+0x35800], desc[UR16][R48.64], P6 ;  /* 0x3580000030ef7fae */ /* 0x000fe6000b121850 */
[C---:B------:R-:W-:Y:S01]  /*4cb0*/  IMAD.WIDE R30, R155.reuse, 0x4, R30 ;  /* 0x000000049b1e7825 */ /* 0x040fe200078e021e */
[----:B------:R-:W-:Y:S03]  /*4cc0*/  LDGSTS.E [R239+0x35c00], desc[UR16][R52.64], P6 ;  /* 0x35c0000034ef7fae */ /* 0x000fe6000b121850 */
[C---:B------:R-:W-:Y:S01]  /*4cd0*/  IMAD.WIDE R34, R155.reuse, 0x4, R34 ;  /* 0x000000049b227825 */ /* 0x040fe200078e0222 */
[----:B------:R2:W-:Y:S03]  /*4ce0*/  LDGSTS.E [R184+0x34200], desc[UR16][R26.64], P6 ;  /* 0x342000001ab87fae */ /* 0x0005e6000b121850 */
        /* <DEDUP_REMOVED lines=8> */
[----:B------:R-:W-:Y:S01]  /*4d70*/  IMAD.WIDE R54, R155, 0x4, R54 ;  /* 0x000000049b367825 */ /* 0x000fe200078e0236 */
[----:B------:R2:W-:Y:S03]  /*4d80*/  LDGSTS.E [R184+0x35600], desc[UR16][R46.64], P6 ;  /* 0x356000002eb87fae */ /* 0x0005e6000b121850 */
[C---:B---3--:R-:W-:Y:S01]  /*4d90*/  IMAD.SHL.U32 R242, R233.reuse, 0x10, RZ ;  /* 0x00000010e9f27824 */ /* 0x048fe200078e00ff */
[----:B------:R3:W-:Y:S01]  /*4da0*/  LDGSTS.E [R184+0x35a00], desc[UR16][R50.64], P6 ;  /* 0x35a0000032b87fae */ /* 0x0007e2000b121850 */
[----:B------:R-:W-:-:S03]  /*4db0*/  IMAD.SHL.U32 R241, R233, 0x80, RZ ;  /* 0x00000080e9f17824 */ /* 0x000fc600078e00ff */
[----:B------:R3:W-:Y:S01]  /*4dc0*/  LDGSTS.E [R184+0x35e00], desc[UR16][R54.64], P6 ;  /* 0x35e0000036b87fae */ /* 0x0007e2000b121850 */
[----:B------:R-:W-:-:S03]  /*4dd0*/  CS2R R58, SRZ ;  /* 0x00000000003a7805 */ /* 0x000fc6000001ff00 */
[----:B------:R-:W0:Y:S01]  /*4de0*/  LDGDEPBAR ;  /* 0x00000000000079af */ /* 0x000e220000000000 */
[----:B------:R-:W-:Y:S02]  /*4df0*/  CS2R R62, SRZ ;  /* 0x00000000003e7805 */ /* 0x000fe4000001ff00 */
[----:B-1----:R-:W-:Y:S02]  /*4e00*/  CS2R R64, SRZ ;  /* 0x0000000000407805 */ /* 0x002fe4000001ff00 */
[----:B----4-:R-:W-:Y:S02]  /*4e10*/  CS2R R66, SRZ ;  /* 0x0000000000427805 */ /* 0x010fe4000001ff00 */
[----:B-----5:R-:W-:Y:S02]  /*4e20*/  CS2R R68, SRZ ;  /* 0x0000000000447805 */ /* 0x020fe4000001ff00 */
[----:B------:R-:W-:Y:S02]  /*4e30*/  CS2R R70, SRZ ;  /* 0x0000000000467805 */ /* 0x000fe4000001ff00 */
[----:B------:R-:W-:-:S02]  /*4e40*/  CS2R R72, SRZ ;  /* 0x0000000000487805 */ /* 0x000fc4000001ff00 */
[----:B------:R-:W-:Y:S02]  /*4e50*/  CS2R R74, SRZ ;  /* 0x00000000004a7805 */ /* 0x000fe4000001ff00 */
[----:B------:R-:W-:Y:S02]  /*4e60*/  CS2R R76, SRZ ;  /* 0x00000000004c7805 */ /* 0x000fe4000001ff00 */
[----:B------:R-:W-:Y:S02]  /*4e70*/  CS2R R78, SRZ ;  /* 0x00000000004e7805 */ /* 0x000fe4000001ff00 */
[----:B------:R-:W-:Y:S02]  /*4e80*/  CS2R R80, SRZ ;  /* 0x0000000000507805 */ /* 0x000fe4000001ff00 */
[----:B------:R-:W-:Y:S02]  /*4e90*/  CS2R R82, SRZ ;  /* 0x0000000000527805 */ /* 0x000fe4000001ff00 */
[----:B------:R-:W-:-:S02]  /*4ea0*/  CS2R R84, SRZ ;  /* 0x0000000000547805 */ /* 0x000fc4000001ff00 */
[----:B------:R-:W-:Y:S02]  /*4eb0*/  CS2R R86, SRZ ;  /* 0x0000000000567805 */ /* 0x000fe4000001ff00 */
[----:B--2---:R-:W-:Y:S02]  /*4ec0*/  CS2R R24, SRZ ;  /* 0x0000000000187805 */ /* 0x004fe4000001ff00 */
[----:B------:R-:W-:Y:S02]  /*4ed0*/  CS2R R26, SRZ ;  /* 0x00000000001a7805 */ /* 0x000fe4000001ff00 */
[----:B------:R-:W-:Y:S02]  /*4ee0*/  CS2R R28, SRZ ;  /* 0x00000000001c7805 */ /* 0x000fe4000001ff00 */
[----:B------:R-:W-:Y:S02]  /*4ef0*/  CS2R R30, SRZ ;  /* 0x00000000001e7805 */ /* 0x000fe4000001ff00 */
[----:B------:R-:W-:-:S02]  /*4f00*/  CS2R R32, SRZ ;  /* 0x0000000000207805 */ /* 0x000fc4000001ff00 */
[----:B------:R-:W-:Y:S02]  /*4f10*/  CS2R R34, SRZ ;  /* 0x0000000000227805 */ /* 0x000fe4000001ff00 */
[----:B------:R-:W-:Y:S02]  /*4f20*/  CS2R R36, SRZ ;  /* 0x0000000000247805 */ /* 0x000fe4000001ff00 */
[----:B------:R-:W-:Y:S02]  /*4f30*/  CS2R R38, SRZ ;  /* 0x0000000000267805 */ /* 0x000fe4000001ff00 */
[----:B------:R-:W-:Y:S01]  /*4f40*/  CS2R R40, SRZ ;  /* 0x0000000000287805 */ /* 0x000fe2000001ff00 */
[C---:B------:R-:W-:Y:S02]  /*4f50*/  VIADD R60, R2.reuse, 0x1 ;  /* 0x00000001023c7836 */ /* 0x040fe40000000000 */
[----:B------:R-:W-:Y:S01]  /*4f60*/  VIADD R56, R2, 0x2 ;  /* 0x0000000202387836 */ /* 0x000fe20000000000 */
[----:B------:R-:W-:-:S02]  /*4f70*/  CS2R R42, SRZ ;  /* 0x00000000002a7805 */ /* 0x000fc4000001ff00 */
[----:B------:R-:W-:Y:S02]  /*4f80*/  CS2R R44, SRZ ;  /* 0x00000000002c7805 */ /* 0x000fe4000001ff00 */
[-C--:B------:R-:W-:Y:S02]  /*4f90*/  ISETP.LT.AND P3, PT, R60, R157.reuse, !P5 ;  /* 0x0000009d3c00720c */ /* 0x080fe40006f61270 */
[----:B------:R-:W-:Y:S02]  /*4fa0*/  CS2R R60, SRZ ;  /* 0x00000000003c7805 */ /* 0x000fe4000001ff00 */
[----:B------:R-:W-:Y:S02]  /*4fb0*/  ISETP.LT.AND P1, PT, R56, R157, !P5 ;  /* 0x0000009d3800720c */ /* 0x000fe40006f21270 */
[----:B------:R-:W-:Y:S02]  /*4fc0*/  CS2R R56, SRZ ;  /* 0x0000000000387805 */ /* 0x000fe4000001ff00 */
[----:B------:R-:W-:-:S02]  /*4fd0*/  CS2R R46, SRZ ;  /* 0x00000000002e7805 */ /* 0x000fc4000001ff00 */
[----:B------:R-:W-:Y:S02]  /*4fe0*/  CS2R R48, SRZ ;  /* 0x0000000000307805 */ /* 0x000fe4000001ff00 */
[----:B---3--:R-:W-:Y:S02]  /*4ff0*/  CS2R R50, SRZ ;  /* 0x0000000000327805 */ /* 0x008fe4000001ff00 */
[----:B------:R-:W-:Y:S02]  /*5000*/  CS2R R52, SRZ ;  /* 0x0000000000347805 */ /* 0x000fe4000001ff00 */
[----:B------:R-:W-:Y:S02]  /*5010*/  CS2R R54, SRZ ;  /* 0x0000000000367805 */ /* 0x000fe4000001ff00 */
[----:B------:R-:W-:Y:S02]  /*5020*/  LOP3.LUT R242, R242, 0xf0, RZ, 0xc0, !PT ;  /* 0x000000f0f2f27812 */ /* 0x000fe400078ec0ff */
[----:B------:R-:W-:Y:S01]  /*5030*/  LOP3.LUT R241, R241, 0x800, RZ, 0xc0, !PT ;  /* 0x00000800f1f17812 */ /* 0x000fe200078ec0ff */
[----:B------:R-:W-:Y:S06]  /*5040*/  @!P0 BRA `(.L_x_0) ;  /* 0x0000003800288947 */ /* 0x000fec0003800000 */
[----:B------:R-:W2:Y:S01]  /*5050*/  LDL.LU R232, [R1+0x24] ;  /* 0x0000240001e87983 */ /* 0x000ea20000300800 */
[----:B------:R-:W-:Y:S02]  /*5060*/  SHF.R.S32.HI R239, RZ, 0x1f, R116 ;  /* 0x0000001fffef7819 */ /* 0x000fe40000011474 */
[----:B------:R-:W-:Y:S01]  /*5070*/  SHF.R.S32.HI R25, RZ, 0x1f, R244 ;  /* 0x0000001fff197819 */ /* 0x000fe200000114f4 */
[----:B------:R-:W3:Y:S01]  /*5080*/  LDL.LU R224, [R1] ;  /* 0x0000000001e07983 */ /* 0x000ee20000300800 */
[----:B------:R-:W-:-:S03]  /*5090*/  SHF.R.S32.HI R154, RZ, 0x1f, R185 ;  /* 0x0000001fff9a7819 */ /* 0x000fc600000114b9 */
[----:B------:R-:W4:Y:S04]  /*50a0*/  LDL.LU R225, [R1+0x4] ;  /* 0x0000040001e17983 */ /* 0x000f280000300800 */
[----:B------:R-:W5:Y:S04]  /*50b0*/  LDL.LU R226, [R1+0x8] ;  /* 0x0000080001e27983 */ /* 0x000f680000300800 */
[----:B------:R-:W5:Y:S04]  /*50c0*/  LDL.LU R227, [R1+0xc] ;  /* 0x00000c0001e37983 */ /* 0x000f680000300800 */
[----:B------:R-:W5:Y:S04]  /*50d0*/  LDL.LU R228, [R1+0x10] ;  /* 0x0000100001e47983 */ /* 0x000f680000300800 */
[----:B------:R-:W5:Y:S04]  /*50e0*/  LDL.LU R229, [R1+0x14] ;  /* 0x0000140001e57983 */ /* 0x000f680000300800 */
[----:B------:R-:W5:Y:S04]  /*50f0*/  LDL.LU R230, [R1+0x18] ;  /* 0x0000180001e67983 */ /* 0x000f680000300800 */
[----:B------:R-:W5:Y:S01]  /*5100*/  LDL.LU R231, [R1+0x1c] ;  /* 0x00001c0001e77983 */ /* 0x000f620000300800 */
[----:B------:R-:W-:Y:S01]  /*5110*/  IMAD.SHL.U32 R142, R155, 0x8, RZ ;  /* 0x000000089b8e7824 */ /* 0x000fe200078e00ff */
[----:B------:R-:W-:-:S02]  /*5120*/  SHF.R.S32.HI R28, RZ, 0x1f, R155 ;  /* 0x0000001fff1c7819 */ /* 0x000fc4000001149b */
[----:B------:R-:W-:Y:S02]  /*5130*/  SHF.L.U64.HI R239, R116, 0x2, R239 ;  /* 0x0000000274ef7819 */ /* 0x000fe400000102ef */
[----:B------:R-:W-:Y:S02]  /*5140*/  SHF.L.U64.HI R116, R244, 0x2, R25 ;  /* 0x00000002f4747819 */ /* 0x000fe40000010219 */
[----:B--2---:R-:W-:-:S04]  /*5150*/  SHF.R.S32.HI R24, RZ, 0x1f, R232 ;  /* 0x0000001fff187819 */ /* 0x004fc800000114e8 */
[----:B------:R-:W-:Y:S02]  /*5160*/  SHF.L.U64.HI R149, R232, 0x2, R24 ;  /* 0x00000002e8957819 */ /* 0x000fe40000010218 */
[----:B------:R-:W2:Y:S01]  /*5170*/  LDL.LU R232, [R1+0x28] ;  /* 0x0000280001e87983 */ /* 0x000ea20000300800 */
[----:B------:R-:W-:Y:S02]  /*5180*/  SHF.R.S32.HI R26, RZ, 0x1f, R245 ;  /* 0x0000001fff1a7819 */ /* 0x000fe400000114f5 */
[----:B------:R-:W-:Y:S02]  /*5190*/  SHF.R.S32.HI R27, RZ, 0x1f, R246 ;  /* 0x0000001fff1b7819 */ /* 0x000fe400000114f6 */
[----:B------:R-:W-:Y:S02]  /*51a0*/  SHF.R.S32.HI R24, RZ, 0x1f, R247 ;  /* 0x0000001fff187819 */ /* 0x000fe400000114f7 */
[----:B------:R-:W-:Y:S02]  /*51b0*/  SHF.R.S32.HI R25, RZ, 0x1f, R248 ;  /* 0x0000001fff197819 */ /* 0x000fe400000114f8 */
[----:B------:R-:W-:-:S02]  /*51c0*/  SHF.L.U64.HI R29, R155, 0x3, R28 ;  /* 0x000000039b1d7819 */ /* 0x000fc4000001021c */
[-C--:B------:R-:W-:Y:S02]  /*51d0*/  LEA R153, P0, R245, R142.reuse, 0x2 ;  /* 0x0000008ef5997211 */ /* 0x080fe400078010ff */
[-C--:B------:R-:W-:Y:S02]  /*51e0*/  LEA R117, P2, R246, R142.reuse, 0x2 ;  /* 0x0000008ef6757211 */ /* 0x080fe400078410ff */
[-C--:B------:R-:W-:Y:S02]  /*51f0*/  LEA R118, P4, R247, R142.reuse, 0x2 ;  /* 0x0000008ef7767211 */ /* 0x080fe400078810ff */
[----:B------:R-:W-:Y:S02]  /*5200*/  LEA R119, P6, R248, R142, 0x2 ;  /* 0x0000008ef8777211 */ /* 0x000fe400078c10ff */
[-C--:B------:R-:W-:Y:S02]  /*5210*/  LEA.HI.X R121, R245, R29.reuse, R26, 0x2, P0 ;  /* 0x0000001df5797211 */ /* 0x080fe400000f141a */
[----:B------:R-:W-:-:S02]  /*5220*/  LEA.HI.X R123, R246, R29, R27, 0x2, P2 ;  /* 0x0000001df67b7211 */ /* 0x000fc400010f141b */
[-C--:B------:R-:W-:Y:S02]  /*5230*/  LEA.HI.X R125, R247, R29.reuse, R24, 0x2, P4 ;  /* 0x0000001df77d7211 */ /* 0x080fe400020f1418 */
[----:B------:R-:W-:Y:S02]  /*5240*/  LEA.HI.X R127, R248, R29, R25, 0x2, P6 ;  /* 0x0000001df87f7211 */ /* 0x000fe400030f1419 */
[----:B------:R-:W-:Y:S02]  /*5250*/  SHF.R.S32.HI R26, RZ, 0x1f, R249 ;  /* 0x0000001fff1a7819 */ /* 0x000fe400000114f9 */
[----:B------:R-:W-:Y:S02]  /*5260*/  SHF.R.S32.HI R27, RZ, 0x1f, R250 ;  /* 0x0000001fff1b7819 */ /* 0x000fe400000114fa */
[----:B------:R-:W-:Y:S02]  /*5270*/  SHF.R.S32.HI R24, RZ, 0x1f, R251 ;  /* 0x0000001fff187819 */ /* 0x000fe400000114fb */
[----:B------:R-:W-:-:S02]  /*5280*/  SHF.R.S32.HI R25, RZ, 0x1f, R252 ;  /* 0x0000001fff197819 */ /* 0x000fc400000114fc */
        /* <DEDUP_REMOVED lines=8> */
[----:B---3--:R-:W-:Y:S02]  /*5310*/  SHF.R.S32.HI R27, RZ, 0x1f, R224 ;  /* 0x0000001fff1b7819 */ /* 0x008fe400000114e0 */
[----:B----4-:R-:W-:Y:S02]  /*5320*/  SHF.R.S32.HI R26, RZ, 0x1f, R225 ;  /* 0x0000001fff1a7819 */ /* 0x010fe400000114e1 */
[----:B-----5:R-:W-:Y:S02]  /*5330*/  SHF.R.S32.HI R25, RZ, 0x1f, R226 ;  /* 0x0000001fff197819 */ /* 0x020fe400000114e2 */
[----:B------:R-:W-:-:S02]  /*5340*/  LEA R128, P0, R224, R142, 0x2 ;  /* 0x0000008ee0807211 */ /* 0x000fc400078010ff */
[-C--:B------:R-:W-:Y:S02]  /*5350*/  LEA R130, P2, R225, R142.reuse, 0x2 ;  /* 0x0000008ee1827211 */ /* 0x080fe400078410ff */
[-C--:B------:R-:W-:Y:S02]  /*5360*/  LEA R132, P4, R226, R142.reuse, 0x2 ;  /* 0x0000008ee2847211 */ /* 0x080fe400078810ff */
[----:B------:R-:W-:Y:S02]  /*5370*/  SHF.R.S32.HI R24, RZ, 0x1f, R227 ;  /* 0x0000001fff187819 */ /* 0x000fe400000114e3 */
[----:B------:R-:W-:Y:S02]  /*5380*/  LEA R134, P6, R227, R142, 0x2 ;  /* 0x0000008ee3867211 */ /* 0x000fe400078c10ff */
[-C--:B------:R-:W-:Y:S02]  /*5390*/  LEA.HI.X R137, R224, R29.reuse, R27, 0x2, P0 ;  /* 0x0000001de0897211 */ /* 0x080fe400000f141b */
[----:B------:R-:W-:-:S02]  /*53a0*/  LEA.HI.X R139, R225, R29, R26, 0x2, P2 ;  /* 0x0000001de18b7211 */ /* 0x000fc400010f141a */
[-C--:B------:R-:W-:Y:S02]  /*53b0*/  LEA.HI.X R141, R226, R29.reuse, R25, 0x2, P4 ;  /* 0x0000001de28d7211 */ /* 0x080fe400020f1419 */
[----:B------:R-:W-:Y:S02]  /*53c0*/  LEA.HI.X R145, R227, R29, R24, 0x2, P6 ;  /* 0x0000001de3917211 */ /* 0x000fe400030f1418 */
[-C--:B------:R-:W-:Y:S02]  /*53d0*/  LEA R136, P0, R228, R142.reuse, 0x2 ;  /* 0x0000008ee4887211 */ /* 0x080fe400078010ff */
[-C--:B------:R-:W-:Y:S02]  /*53e0*/  LEA R138, P2, R229, R142.reuse, 0x2 ;  /* 0x0000008ee58a7211 */ /* 0x080fe400078410ff */
[----:B------:R-:W-:Y:S02]  /*53f0*/  LEA R140, P4, R230, R142, 0x2 ;  /* 0x0000008ee68c7211 */ /* 0x000fe400078810ff */
[----:B------:R-:W-:-:S02]  /*5400*/  SHF.R.S32.HI R26, RZ, 0x1f, R229 ;  /* 0x0000001fff1a7819 */ /* 0x000fc400000114e5 */
[----:B------:R-:W-:Y:S02]  /*5410*/  SHF.R.S32.HI R24, RZ, 0x1f, R231 ;  /* 0x0000001fff187819 */ /* 0x000fe400000114e7 */
[----:B------:R-:W-:Y:S02]  /*5420*/  LEA R142, P6, R231, R142, 0x2 ;  /* 0x0000008ee78e7211 */ /* 0x000fe400078c10ff */
[-C--:B------:R-:W-:Y:S02]  /*5430*/  LEA.HI.X R26, R229, R29.reuse, R26, 0x2, P2 ;  /* 0x0000001de51a7211 */ /* 0x080fe400010f141a */
[----:B------:R-:W-:Y:S02]  /*5440*/  LEA.HI.X R24, R231, R29, R24, 0x2, P6 ;  /* 0x0000001de7187211 */ /* 0x000fe400030f1418 */
[----:B------:R-:W-:Y:S02]  /*5450*/  IADD3 R153, P6, R153, UR12, RZ ;  /* 0x0000000c99997c10 */ /* 0x000fe4000ffde0ff */
[----:B------:R-:W-:-:S02]  /*5460*/  IADD3 R117, P2, R117, UR12, RZ ;  /* 0x0000000c75757c10 */ /* 0x000fc4000ff5e0ff */
[----:B------:R-:W-:Y:S02]  /*5470*/  SHF.R.S32.HI R25, RZ, 0x1f, R230 ;  /* 0x0000001fff197819 */ /* 0x000fe400000114e6 */
[----:B------:R-:W-:Y:S02]  /*5480*/  IADD3.X R121, R121, UR13, RZ, P6, !PT ;  /* 0x0000000d79797c10 */ /* 0x000fe4000b7fe4ff */
[----:B------:R-:W-:Y:S02]  /*5490*/  IADD3.X R123, R123, UR13, RZ, P2, !PT ;  /* 0x0000000d7b7b7c10 */ /* 0x000fe400097fe4ff */
[----:B------:R-:W-:Y:S02]  /*54a0*/  LEA.HI.X R25, R230, R29, R25, 0x2, P4 ;  /* 0x0000001de6197211 */ /* 0x000fe400020f1419 */
[----:B------:R-:W-:Y:S02]  /*54b0*/  IADD3 R119, P6, R119, UR12, RZ ;  /* 0x0000000c77777c10 */ /* 0x000fe4000ffde0ff */
[----:B------:R-:W-:-:S02]  /*54c0*/  IADD3 R120, P2, R120, UR12, RZ ;  /* 0x0000000c78787c10 */ /* 0x000fc4000ff5e0ff */
[----:B------:R-:W-:Y:S02]  /*54d0*/  IADD3 R118, P4, R118, UR12, RZ ;  /* 0x0000000c76767c10 */ /* 0x000fe4000ff9e0ff */
[----:B------:R-:W-:Y:S02]  /*54e0*/  IADD3.X R127, R127, UR13, RZ, P6, !PT ;  /* 0x0000000d7f7f7c10 */ /* 0x000fe4000b7fe4ff */
[----:B------:R-:W-:Y:S02]  /*54f0*/  IADD3.X R129, R129, UR13, RZ, P2, !PT ;  /* 0x0000000d81817c10 */ /* 0x000fe400097fe4ff */
[----:B------:R-:W-:Y:S02]  /*5500*/  SHF.R.S32.HI R177, RZ, 0x1f, R114 ;  /* 0x0000001fffb17819 */ /* 0x000fe40000011472 */
[----:B------:R-:W-:Y:S02]  /*5510*/  IADD3.X R125, R125, UR13, RZ, P4, !PT ;  /* 0x0000000d7d7d7c10 */ /* 0x000fe4000a7fe4ff */
[----:B------:R-:W-:-:S02]  /*5520*/  IADD3 R124, P6, R124, UR12, RZ ;  /* 0x0000000c7c7c7c10 */ /* 0x000fc4000ffde0ff */
[----:B------:R-:W-:Y:S02]  /*5530*/  IADD3 R126, P2, R126, UR12, RZ ;  /* 0x0000000c7e7e7c10 */ /* 0x000fe4000ff5e0ff */
[----:B------:R-:W-:Y:S02]  /*5540*/  SHF.R.S32.HI R178, RZ, 0x1f, R113 ;  /* 0x0000001fffb27819 */ /* 0x000fe40000011471 */
[----:B------:R-:W-:Y:S02]  /*5550*/  IADD3 R122, P4, R122, UR12, RZ ;  /* 0x0000000c7a7a7c10 */ /* 0x000fe4000ff9e0ff */
[----:B------:R-:W-:Y:S02]  /*5560*/  SHF.R.S32.HI R179, RZ, 0x1f, R112 ;  /* 0x0000001fffb37819 */ /* 0x000fe40000011470 */
[----:B------:R-:W-:Y:S02]  /*5570*/  LEA.HI R154, R154, R185, RZ, 0x6 ;  /* 0x000000b99a9a7211 */ /* 0x000fe400078f30ff */
[----:B------:R-:W-:-:S02]  /*5580*/  SHF.R.S32.HI R184, RZ, 0x1f, R15 ;  /* 0x0000001fffb87819 */ /* 0x000fc4000001140f */
[----:B------:R-:W-:Y:S02]  /*5590*/  SHF.R.S32.HI R185, RZ, 0x1f, R108 ;  /* 0x0000001fffb97819 */ /* 0x000fe4000001146c */
[----:B------:R-:W-:Y:S02]  /*55a0*/  SHF.L.U64.HI R156, R114, 0x2, R177 ;  /* 0x00000002729c7819 */ /* 0x000fe400000102b1 */
[----:B------:R-:W-:Y:S02]  /*55b0*/  IADD3.X R133, R133, UR13, RZ, P6, !PT ;  /* 0x0000000d85857c10 */ /* 0x000fe4000b7fe4ff */
[----:B------:R-:W-:Y:S02]  /*55c0*/  IADD3.X R135, R135, UR13, RZ, P2, !PT ;  /* 0x0000000d87877c10 */ /* 0x000fe400097fe4ff */
[----:B------:R-:W-:Y:S02]  /*55d0*/  SHF.R.S32.HI R186, RZ, 0x1f, R107 ;  /* 0x0000001fffba7819 */ /* 0x000fe4000001146b */
[----:B------:R-:W-:-:S02]  /*55e0*/  SHF.L.U64.HI R177, R113, 0x2, R178 ;  /* 0x0000000271b17819 */ /* 0x000fc400000102b2 */
[----:B------:R-:W-:Y:S02]  /*55f0*/  IADD3.X R131, R131, UR13, RZ, P4, !PT ;  /* 0x0000000d83837c10 */ /* 0x000fe4000a7fe4ff */
[----:B------:R-:W-:Y:S02]  /*5600*/  IADD3 R130, P6, R130, UR12, RZ ;  /* 0x0000000c82827c10 */ /* 0x000fe4000ffde0ff */
[----:B------:R-:W-:Y:S02]  /*5610*/  IADD3 R132, P2, R132, UR12, RZ ;  /* 0x0000000c84847c10 */ /* 0x000fe4000ff5e0ff */
[----:B------:R-:W-:Y:S02]  /*5620*/  SHF.R.S32.HI R187, RZ, 0x1f, R106 ;  /* 0x0000001fffbb7819 */ /* 0x000fe4000001146a */
[----:B------:R-:W-:Y:S02]  /*5630*/  SHF.L.U64.HI R178, R112, 0x2, R179 ;  /* 0x0000000270b27819 */ /* 0x000fe400000102b3 */
[----:B------:R-:W-:-:S02]  /*5640*/  SHF.R.S32.HI R27, RZ, 0x1f, R228 ;  /* 0x0000001fff1b7819 */ /* 0x000fc400000114e4 */
[----:B------:R-:W-:Y:S02]  /*5650*/  IADD3 R128, P4, R128, UR12, RZ ;  /* 0x0000000c80807c10 */ /* 0x000fe4000ff9e0ff */
[----:B------:R-:W-:Y:S02]  /*5660*/  SHF.R.S32.HI R192, RZ, 0x1f, R13 ;  /* 0x0000001fffc07819 */ /* 0x000fe4000001140d */
[----:B------:R-:W-:Y:S02]  /*5670*/  SHF.L.U64.HI R179, R15, 0x2, R184 ;  /* 0x000000020fb37819 */ /* 0x000fe400000102b8 */
[----:B------:R-:W-:Y:S02]  /*5680*/  SHF.R.S32.HI R193, RZ, 0x1f, R102 ;  /* 0x0000001fffc17819 */ /* 0x000fe40000011466 */
[----:B------:R-:W-:Y:S02]  /*5690*/  SHF.L.U64.HI R184, R108, 0x2, R185 ;  /* 0x000000026cb87819 */ /* 0x000fe400000102b9 */
[----:B------:R-:W-:-:S02]  /*56a0*/  SHF.R.S32.HI R194, RZ, 0x1f, R101 ;  /* 0x0000001fffc27819 */ /* 0x000fc40000011465 */
[----:B------:R-:W-:Y:S02]  /*56b0*/  SHF.L.U64.HI R185, R107, 0x2, R186 ;  /* 0x000000026bb97819 */ /* 0x000fe400000102ba */
[----:B------:R-:W-:Y:S02]  /*56c0*/  IADD3.X R139, R139, UR13, RZ, P6, !PT ;  /* 0x0000000d8b8b7c10 */ /* 0x000fe4000b7fe4ff */
[----:B------:R-:W-:Y:S02]  /*56d0*/  IADD3.X R141, R141, UR13, RZ, P2, !PT ;  /* 0x0000000d8d8d7c10 */ /* 0x000fe400097fe4ff */
[----:B------:R-:W-:Y:S02]  /*56e0*/  SHF.R.S32.HI R195, RZ, 0x1f, R100 ;  /* 0x0000001fffc37819 */ /* 0x000fe40000011464 */
[----:B------:R-:W-:Y:S02]  /*56f0*/  SHF.L.U64.HI R186, R106, 0x2, R187 ;  /* 0x000000026aba7819 */ /* 0x000fe400000102bb */
[----:B------:R-:W-:-:S02]  /*5700*/  LEA.HI.X R27, R228, R29, R27, 0x2, P0 ;  /* 0x0000001de41b7211 */ /* 0x000fc400000f141b */
[----:B------:R-:W-:Y:S02]  /*5710*/  IADD3.X R137, R137, UR13, RZ, P4, !PT ;  /* 0x0000000d89897c10 */ /* 0x000fe4000a7fe4ff */
[----:B------:R-:W-:Y:S02]  /*5720*/  IADD3 R136, P6, R136, UR12, RZ ;  /* 0x0000000c88887c10 */ /* 0x000fe4000ffde0ff */
[----:B------:R-:W-:Y:S02]  /*5730*/  IADD3 R138, P2, R138, UR12, RZ ;  /* 0x0000000c8a8a7c10 */ /* 0x000fe4000ff5e0ff */
[----:B------:R-:W-:Y:S02]  /*5740*/  SHF.R.S32.HI R198, RZ, 0x1f, R11 ;  /* 0x0000001fffc67819 */ /* 0x000fe4000001140b */
[----:B------:R-:W-:Y:S02]  /*5750*/  SHF.L.U64.HI R187, R13, 0x2, R192 ;  /* 0x000000020dbb7819 */ /* 0x000fe400000102c0 */
[----:B------:R-:W-:-:S02]  /*5760*/  IADD3 R134, P4, R134, UR12, RZ ;  /* 0x0000000c86867c10 */ /* 0x000fc4000ff9e0ff */
[----:B------:R-:W-:Y:S02]  /*5770*/  SHF.R.S32.HI R203, RZ, 0x1f, R96 ;  /* 0x0000001fffcb7819 */ /* 0x000fe40000011460 */
[----:B------:R-:W-:Y:S02]  /*5780*/  SHF.L.U64.HI R192, R102, 0x2, R193 ;  /* 0x0000000266c07819 */ /* 0x000fe400000102c1 */
[----:B------:R-:W-:Y:S02]  /*5790*/  SHF.R.S32.HI R176, RZ, 0x1f, R115 ;  /* 0x0000001fffb07819 */ /* 0x000fe40000011473 */
        /* <DEDUP_REMOVED lines=8> */
[----:B------:R-:W-:-:S02]  /*5820*/  SHF.R.U32.HI R29, RZ, 0x5, R233 ;  /* 0x00000005ff1d7819 */ /* 0x000fc400000116e9 */
[----:B------:R-:W-:Y:S02]  /*5830*/  IADD3.X R145, R145, UR13, RZ, P4, !PT ;  /* 0x0000000d91917c10 */ /* 0x000fe4000a7fe4ff */
[----:B------:R-:W-:Y:S02]  /*5840*/  IADD3 R140, P6, R140, UR12, RZ ;  /* 0x0000000c8c8c7c10 */ /* 0x000fe4000ffde0ff */
[----:B------:R-:W-:Y:S02]  /*5850*/  IADD3 R142, P2, R142, UR12, RZ ;  /* 0x0000000c8e8e7c10 */ /* 0x000fe4000ff5e0ff */
[----:B------:R-:W-:Y:S02]  /*5860*/  SHF.R.S32.HI R207, RZ, 0x1f, R90 ;  /* 0x0000001fffcf7819 */ /* 0x000fe4000001145a */
[----:B------:R-:W-:Y:S02]  /*5870*/  SHF.R.S32.HI R54, RZ, 0x1f, R23 ;  /* 0x0000001fff367819 */ /* 0x000fe40000011417 */
[----:B------:R-:W-:-:S02]  /*5880*/  SHF.R.S32.HI R55, RZ, 0x1f, R22 ;  /* 0x0000001fff377819 */ /* 0x000fc40000011416 */
[----:B------:R-:W-:Y:S02]  /*5890*/  SHF.R.S32.HI R52, RZ, 0x1f, R7 ;  /* 0x0000001fff347819 */ /* 0x000fe40000011407 */
[----:B------:R-:W-:Y:S02]  /*58a0*/  SHF.R.S32.HI R53, RZ, 0x1f, R18 ;  /* 0x0000001fff357819 */ /* 0x000fe40000011412 */
[----:B------:R-:W-:Y:S02]  /*58b0*/  SHF.R.S32.HI R50, RZ, 0x1f, R17 ;  /* 0x0000001fff327819 */ /* 0x000fe40000011411 */
        /* <DEDUP_REMOVED lines=11> */
[----:B------:R-:W-:Y:S02]  /*5970*/  SHF.L.U64.HI R198, R96, 0x2, R203 ;  /* 0x0000000260c67819 */ /* 0x000fe400000102cb */
        /* <DEDUP_REMOVED lines=20> */
[----:B--2---:R-:W-:-:S02]  /*5ac0*/  LEA R144, P0, R115, R232, 0x3 ;  /* 0x000000e873907211 */ /* 0x004fc400078018ff */
[----:B------:R-:W-:Y:S02]  /*5ad0*/  SHF.R.S32.HI R214, RZ, 0x1f, R19 ;  /* 0x0000001fffd67819 */ /* 0x000fe40000011413 */
[----:B------:R-:W-:Y:S02]  /*5ae0*/  IADD3 R144, P4, R144, UR6, RZ ;  /* 0x0000000690907c10 */ /* 0x000fe4000ff9e0ff */
[----:B------:R-:W-:Y:S02]  /*5af0*/  LEA.HI.X R149, R115, R149, R176, 0x3, P0 ;  /* 0x0000009573957211 */ /* 0x000fe400000f1cb0 */
        /* <DEDUP_REMOVED lines=9> */
[----:B------:R-:W-:Y:S02]  /*5b90*/  SHF.L.U64.HI R203, R9, 0x2, R204 ;  /* 0x0000000209cb7819 */ /* 0x000fe400000102cc */
[----:B------:R-:W-:Y:S01]  /*5ba0*/  SHF.L.U64.HI R204, R92, 0x2, R205 ;  /* 0x000000025ccc7819 */ /* 0x000fe200000102cd */
[----:B------:R-:W-:Y:S01]  /*5bb0*/  IMAD.SHL.U32 R152, R155, 0x4, RZ ;  /* 0x000000049b987824 */ /* 0x000fe200078e00ff */
[----:B------:R-:W-:Y:S02]  /*5bc0*/  SHF.L.U64.HI R205, R91, 0x2, R206 ;  /* 0x000000025bcd7819 */ /* 0x000fe400000102ce */
[----:B------:R-:W-:Y:S02]  /*5bd0*/  CS2R R56, SRZ ;  /* 0x0000000000387805 */ /* 0x000fe4000001ff00 */
[----:B------:R-:W-:Y:S02]  /*5be0*/  R2UR UR11, R29 ;  /* 0x000000001d0b72ca */ /* 0x000fe400000e0000 */
[----:B------:R-:W-:-:S02]  /*5bf0*/  CS2R R58, SRZ ;  /* 0x00000000003a7805 */ /* 0x000fc4000001ff00 */
[----:B------:R-:W-:Y:S02]  /*5c00*/  IADD3.X R150, R25, UR13, RZ, P6, !PT ;  /* 0x0000000d19967c10 */ /* 0x000fe4000b7fe4ff */
[----:B------:R-:W-:Y:S02]  /*5c10*/  CS2R R60, SRZ ;  /* 0x00000000003c7805 */ /* 0x000fe4000001ff00 */
[----:B------:R-:W-:Y:S02]  /*5c20*/  IADD3.X R148, R24, UR13, RZ, P2, !PT ;  /* 0x0000000d18947c10 */ /* 0x000fe400097fe4ff */
[----:B------:R-:W-:Y:S02]  /*5c30*/  CS2R R62, SRZ ;  /* 0x00000000003e7805 */ /* 0x000fe4000001ff00 */
[----:B------:R-:W-:Y:S01]  /*5c40*/  SHF.L.U64.HI R151, R155, 0x2, R28 ;  /* 0x000000029b977819 */ /* 0x000fe2000001021c */
[----:B------:R-:W-:Y:S01]  /*5c50*/  IMAD.MOV.U32 R155, RZ, RZ, RZ ;  /* 0x000000ffff9b7224 */ /* 0x000fe200078e00ff */
[----:B------:R-:W-:-:S02]  /*5c60*/  SHF.L.U64.HI R206, R90, 0x2, R207 ;  /* 0x000000025ace7819 */ /* 0x000fc400000102cf */
[----:B------:R-:W-:Y:S02]  /*5c70*/  CS2R R64, SRZ ;  /* 0x0000000000407805 */ /* 0x000fe4000001ff00 */
[----:B------:R-:W-:Y:S02]  /*5c80*/  SHF.L.U64.HI R209, R23, 0x2, R54 ;  /* 0x0000000217d17819 */ /* 0x000fe40000010236 */
[----:B------:R-:W-:Y:S02]  /*5c90*/  CS2R R66, SRZ ;  /* 0x0000000000427805 */ /* 0x000fe4000001ff00 */
[----:B------:R-:W-:Y:S02]  /*5ca0*/  SHF.L.U64.HI R210, R22, 0x2, R55 ;  /* 0x0000000216d27819 */ /* 0x000fe40000010237 */
[----:B------:R-:W-:Y:S02]  /*5cb0*/  CS2R R68, SRZ ;  /* 0x0000000000447805 */ /* 0x000fe4000001ff00 */
        /* <DEDUP_REMOVED lines=28> */
[----:B------:R-:W-:Y:S02]  /*5e80*/  IADD3.X R149, R149, UR7, RZ, P4, !PT ;  /* 0x0000000795957c10 */ /* 0x000fe4000a7fe4ff */
[----:B------:R-:W-:Y:S02]  /*5e90*/  CS2R R34, SRZ ;  /* 0x0000000000227805 */ /* 0x000fe4000001ff00 */
[----:B------:R-:W-:-:S02]  /*5ea0*/  CS2R R36, SRZ ;  /* 0x0000000000247805 */ /* 0x000fc4000001ff00 */
        /* <DEDUP_REMOVED lines=17> */
[----:B------:R-:W-:Y:S01]  /*5fc0*/  SHF.L.U64.HI R191, R12, 0x2, R191 ;  /* 0x000000020cbf7819 */ /* 0x000fe200000102bf */
[----:B------:R-:W-:Y:S01]  /*5fd0*/  VIADD R240, R154, 0xfffffffe ;  /* 0xfffffffe9af07836 */ /* 0x000fe20000000000 */
[----:B------:R-:W-:-:S02]  /*5fe0*/  SHF.L.U64.HI R196, R99, 0x2, R196 ;  /* 0x0000000263c47819 */ /* 0x000fc400000102c4 */
[----:B------:R-:W-:Y:S02]  /*5ff0*/  SHF.L.U64.HI R197, R98, 0x2, R197 ;  /* 0x0000000262c57819 */ /* 0x000fe400000102c5 */
[----:B------:R-:W-:Y:S02]  /*6000*/  SHF.L.U64.HI R199, R10, 0x2, R199 ;  /* 0x000000020ac77819 */ /* 0x000fe400000102c7 */
[----:B------:R-:W-:Y:S02]  /*6010*/  SHF.L.U64.HI R200, R95, 0x2, R200 ;  /* 0x000000025fc87819 */ /* 0x000fe400000102c8 */
[----:B------:R-:W-:Y:S02]  /*6020*/  SHF.L.U64.HI R201, R94, 0x2, R201 ;  /* 0x000000025ec97819 */ /* 0x000fe400000102c9 */
[----:B------:R-:W-:Y:S02]  /*6030*/  SHF.L.U64.HI R202, R93, 0x2, R202 ;  /* 0x000000025dca7819 */ /* 0x000fe400000102ca */
        /* <DEDUP_REMOVED lines=14> */
[----:B------:R-:W-:Y:S01]  /*6120*/  SHF.L.U64.HI R235, R4, 0x2, R235 ;  /* 0x0000000204eb7819 */ /* 0x000fe200000102eb */
[----:B------:R-:W-:Y:S01]  /*6130*/  UMOV UR10, 0x1 ;  /* 0x00000001000a7882 */ /* 0x000fe20000000000 */
[----:B------:R-:W-:-:S05]  /*6140*/  UMOV UR9, 0xffffffff ;  /* 0xffffffff00097882 */ /* 0x000fca0000000000 */
.L_x_1:
[----:B------:R-:W-:Y:S01]  /*6150*/  UIADD3 UR9, UR9, 0x1, URZ ;  /* 0x0000000109097890 */ /* 0x000fe2000fffe03f */
[----:B------:R-:W-:-:S04]  /*6160*/  DEPBAR.LE SB0, 0x2 ;  /* 0x000080800000791a */ /* 0x000fc80000000000 */
[----:B------:R-:W-:Y:S01]  /*6170*/  BAR.SYNC.DEFER_BLOCKING 0x0 ;  /* 0x0000000000007b1d */ /* 0x000fe20000010000 */
[----:B------:R-:W-:Y:S01]  /*6180*/  UISETP.GT.AND UP0, UPT, UR9, 0x2, UPT ;  /* 0x000000020900788c */ /* 0x000fe2000bf04270 */
[----:B------:R-:W-:Y:S01]  /*6190*/  ISETP.GT.AND P2, PT, R146, RZ, PT ;  /* 0x000000ff9200720c */ /* 0x000fe20003f44270 */
[----:B------:R-:W-:Y:S01]  /*61a0*/  USHF.L.U32 UR4, UR11, 0x7, URZ ;  /* 0x000000070b047899 */ /* 0x000fe2000800063f */
[----:B------:R-:W-:Y:S01]  /*61b0*/  ISETP.GE.AND P0, PT, R155, R240, PT ;  /* 0x000000f09b00720c */ /* 0x000fe20003f06270 */
[----:B------:R-:W-:Y:S01]  /*61c0*/  USEL UR9, UR9, URZ, !UP0 ;  /* 0x0000003f09097287 */ /* 0x000fe2000c000000 */
[----:B------:R-:W-:Y:S01]  /*61d0*/  SEL R158, RZ, 0x4, !P2 ;  /* 0x00000004ff9e7807 */ /* 0x000fe20005000000 */
[----:B------:R-:W-:Y:S01]  /*61e0*/  ULOP3.LUT UR6, UR4, 0x200, URZ, 0xc0, !UPT ;  /* 0x0000020004067892 */ /* 0x000fe2000f8ec03f */
[----:B------:R-:W-:Y:S01]  /*61f0*/  IMAD.MOV.U32 R159, RZ, RZ, R149 ;  /* 0x000000ffff9f7224 */ /* 0x000fe200078e0095 */
[----:B------:R-:W-:Y:S01]  /*6200*/  ULEA UR5, UR9, UR8, 0xe ;  /* 0x0000000809057291 */ /* 0x000fe2000f8e703f */
[----:B------:R-:W-:Y:S01]  /*6210*/  SEL R158, R158, RZ, !P0 ;  /* 0x000000ff9e9e7207 */ /* 0x000fe20004000000 */
[----:B------:R-:W-:Y:S01]  /*6220*/  ULEA UR4, UR9, UR8, 0x10 ;  /* 0x0000000809047291 */ /* 0x000fe2000f8e803f */
[----:B------:R-:W-:Y:S01]  /*6230*/  LOP3.LUT R244, R3, 0x10, RZ, 0x3c, !PT ;  /* 0x0000001003f47812 */ /* 0x000fe200078e3cff */
[----:B------:R-:W-:Y:S01]  /*6240*/  UIADD3 UR5, UR5, 0x30000, URZ ;  /* 0x0003000005057890 */ /* 0x000fe2000fffe03f */
[----:B------:R-:W-:Y:S01]  /*6250*/  ISETP.NE.U32.AND P2, PT, R158, RZ, PT ;  /* 0x000000ff9e00720c */ /* 0x000fe20003f45070 */
[----:B------:R-:W-:Y:S01]  /*6260*/  ULEA.HI UR4, UR4, UR6, URZ, 0x1c ;  /* 0x0000000604047291 */ /* 0x000fe2000f8fe03f */
[----:B------:R-:W-:Y:S01]  /*6270*/  IMAD.MOV.U32 R158, RZ, RZ, R144 ;  /* 0x000000ffff9e7224 */ /* 0x000fe200078e0090 */
[----:B------:R-:W-:Y:S01]  /*6280*/  USHF.R.U32.HI UR5, URZ, 0x4, UR5 ;  /* 0x000000043f057899 */ /* 0x000fe20008011605 */
[----:B------:R-:W-:Y:S01]  /*6290*/  VIADD R155, R155, 0x1 ;  /* 0x000000019b9b7836 */ /* 0x000fe20000000000 */
[----:B------:R-:W-:-:S02]  /*62a0*/  ULOP3.LUT UR4, UR4, 0x3fff, URZ, 0xc0, !UPT ;  /* 0x00003fff04047892 */ /* 0x000fc4000f8ec03f */
[----:B------:R-:W-:Y:S01]  /*62b0*/  USGXT.U32 UR6, UR5, 0xe ;  /* 0x0000000e0506789a */ /* 0x000fe20008000000 */
[----:B------:R-:W-:Y:S01]  /*62c0*/  UMOV UR7, 0x40000040 ;  /* 0x4000004000077882 */ /* 0x000fe20000000000 */
[----:B------:R-:W-:Y:S01]  /*62d0*/  WARPGROUP.ARRIVE ;  /* 0x00000000000079c5 */ /* 0x000fe20000000000 */
[----:B------:R-:W-:Y:S01]  /*62e0*/  UMOV UR5, 0x40000040 ;  /* 0x4000004000057882 */ /* 0x000fe20000000000 */
[----:B------:R-:W-:Y:S02]  /*62f0*/  UIADD3 UR12, UP0, UR4, 0x2, URZ ;  /* 0x00000002040c7890 */ /* 0x000fe4000ff1e03f */
[----:B------:R-:W-:-:S03]  /*6300*/  UIADD3 UR14, UP1, UR6, 0x2, URZ ;  /* 0x00000002060e7890 */ /* 0x000fc6000ff3e03f */
[----:B------:R-:W-:Y:S01]  /*6310*/  HGMMA.64x64x8.F32.TF32 R56, gdesc[UR4], R56 ;  /* 0x04e00000043879f0 */ /* 0x000fe20008702838 */
[----:B------:R-:W-:Y:S01]  /*6320*/  UMOV UR4, URZ ;  /* 0x0000003f00047c82 */ /* 0x000fe20008000000 */
[----:B------:R-:W-:Y:S01]  /*6330*/  UMOV UR5, URZ ;  /* 0x0000003f00057c82 */ /* 0x000fe20008000000 */
[----:B------:R-:W-:Y:S02]  /*6340*/  UIADD3.X UR13, UR4, 0x40000040, URZ, UP0, !UPT ;  /* 0x40000040040d7890 */ /* 0x000fe400087fe43f */
[----:B------:R-:W-:Y:S02]  /*6350*/  UIADD3.X UR15, UR5, 0x40000040, URZ, UP1, !UPT ;  /* 0x40000040050f7890 */ /* 0x000fe40008ffe43f */
[----:B------:R-:W-:Y:S02]  /*6360*/  UIADD3.64 UR40, UR12, 0x2, URZ ;  /* 0x000000020c287897 */ /* 0x000fe4000fffe03f */
[----:B------:R-:W-:Y:S02]  /*6370*/  UIADD3.64 UR42, UR14, 0x2, URZ ;  /* 0x000000020e2a7897 */ /* 0x000fe4000fffe03f */
[----:B------:R-:W-:-:S02]  /*6380*/  UIADD3.64 UR36, UR12, 0x4, URZ ;  /* 0x000000040c247897 */ /* 0x000fc4000fffe03f */
[----:B------:R-:W-:Y:S02]  /*6390*/  UIADD3.64 UR38, UR14, 0x4, URZ ;  /* 0x000000040e267897 */ /* 0x000fe4000fffe03f */
[----:B------:R-:W-:Y:S02]  /*63a0*/  UIADD3.64 UR32, UR12, 0x7fe, URZ ;  /* 0x000007fe0c207897 */ /* 0x000fe4000fffe03f */
[----:B------:R-:W-:Y:S02]  /*63b0*/  UIADD3.64 UR34, UR14, 0x1fe, URZ ;  /* 0x000001fe0e227897 */ /* 0x000fe4000fffe03f */
[----:B------:R-:W-:Y:S02]  /*63c0*/  UIADD3.64 UR28, UR12, 0x800, URZ ;  /* 0x000008000c1c7897 */ /* 0x000fe4000fffe03f */
[----:B------:R-:W-:Y:S02]  /*63d0*/  UIADD3.64 UR30, UR14, 0x200, URZ ;  /* 0x000002000e1e7897 */ /* 0x000fe4000fffe03f */
[----:B------:R-:W-:-:S02]  /*63e0*/  UIADD3.64 UR24, UR12, 0x802, URZ ;  /* 0x000008020c187897 */ /* 0x000fc4000fffe03f */
[----:B------:R-:W-:Y:S02]  /*63f0*/  UIADD3.64 UR26, UR14, 0x202, URZ ;  /* 0x000002020e1a7897 */ /* 0x000fe4000fffe03f */
[----:B------:R-:W-:Y:S02]  /*6400*/  UIADD3.64 UR20, UR12, 0x804, URZ ;  /* 0x000008040c147897 */ /* 0x000fe4000fffe03f */
[----:B------:R-:W-:Y:S02]  /*6410*/  UIADD3.64 UR22, UR14, 0x204, URZ ;  /* 0x000002040e167897 */ /* 0x000fe4000fffe03f */
[----:B------:R-:W-:Y:S02]  /*6420*/  UIADD3.64 UR4, UR12, 0x3fe, URZ ;  /* 0x000003fe0c047897 */ /* 0x000fe4000fffe03f */
[----:B------:R-:W-:-:S04]  /*6430*/  UIADD3 UR10, UR10, 0x1, URZ ;  /* 0x000000010a0a7890 */ /* 0x000fc8000fffe03f */
[----:B------:R-:W-:-:S04]  /*6440*/  UISETP.GT.AND UP0, UPT, UR10, 0x2, UPT ;  /* 0x000000020a00788c */ /* 0x000fc8000bf04270 */
[----:B------:R-:W-:Y:S01]  /*6450*/  USEL UR10, UR10, URZ, !UP0 ;  /* 0x0000003f0a0a7287 */ /* 0x000fe2000c000000 */
[----:B------:R-:W-:Y:S04]  /*6460*/  HGMMA.64x64x8.F32.TF32 R56, gdesc[UR12], R56 ;  /* 0x04e000000c3879f0 */ /* 0x000fe80008702838 */
[----:B------:R-:W-:Y:S01]  /*6470*/  HGMMA.64x64x8.F32.TF32 R56, gdesc[UR40], R56 ;  /* 0x04e00000283879f0 */ /* 0x000fe20008702838 */
[----:B------:R-:W-:-:S03]  /*6480*/  UIADD3.64 UR40, UR12, 0x402, URZ ;  /* 0x000004020c287897 */ /* 0x000fc6000fffe03f */
        /* <DEDUP_REMOVED lines=8> */
[----:B------:R-:W-:Y:S04]  /*6510*/  HGMMA.64x64x8.F32.TF32 R56, gdesc[UR20], R56 ;  /* 0x04e00000143879f0 */ /* 0x000fe80008702838 */
[----:B------:R-:W-:Y:S01]  /*6520*/  HGMMA.64x64x8.F32.TF32 R24, gdesc[UR4], R24 ;  /* 0x04e00000041879f0 */ /* 0x000fe20008702818 */
[----:B------:R-:W-:Y:S01]  /*6530*/  UIADD3.64 UR4, UR12, 0x400, URZ ;  /* 0x000004000c047897 */ /* 0x000fe2000fffe03f */
[----:B------:R-:W-:Y:S01]  /*6540*/  UMOV UR6, UR14 ;  /* 0x0000000e00067c82 */ /* 0x000fe20008000000 */
[----:B------:R-:W-:Y:S01]  /*6550*/  UMOV UR7, UR15 ;  /* 0x0000000f00077c82 */ /* 0x000fe20008000000 */
[----:B------:R-:W-:Y:S01]  /*6560*/  UIADD3.64 UR12, UR12, 0xc04, URZ ;  /* 0x00000c040c0c7897 */ /* 0x000fe2000fffe03f */
[----:B------:R-:W-:Y:S01]  /*6570*/  UMOV UR14, UR22 ;  /* 0x00000016000e7c82 */ /* 0x000fe20008000000 */
[----:B------:R-:W-:-:S04]  /*6580*/  UMOV UR15, UR23 ;  /* 0x00000017000f7c82 */ /* 0x000fc80008000000 */
[----:B------:R-:W-:Y:S01]  /*6590*/  HGMMA.64x64x8.F32.TF32 R24, gdesc[UR4], R24 ;  /* 0x04e00000041879f0 */ /* 0x000fe20008702818 */
[----:B------:R-:W-:-:S06]  /*65a0*/  ULEA UR4, UR10, UR8, 0x10 ;  /* 0x000000080a047291 */ /* 0x000fcc000f8e803f */
[----:B------:R-:W-:Y:S01]  /*65b0*/  VIADD R238, R3, UR4 ;  /* 0x0000000403ee7c36 */ /* 0x000fe20008000000 */
[----:B------:R-:W-:Y:S04]  /*65c0*/  HGMMA.64x64x8.F32.TF32 R24, gdesc[UR40], R24 ;  /* 0x04e00000281879f0 */ /* 0x000fe80008702818 */
[----:B------:R-:W-:Y:S04]  /*65d0*/  HGMMA.64x64x8.F32.TF32 R24, gdesc[UR36], R24 ;  /* 0x04e00000241879f0 */ /* 0x000fe80008702818 */
[----:B------:R-:W-:Y:S04]  /*65e0*/  HGMMA.64x64x8.F32.TF32 R24, gdesc[UR32], R24 ;  /* 0x04e00000201879f0 */ /* 0x000fe80008702818 */
[----:B------:R-:W-:Y:S04]  /*65f0*/  HGMMA.64x64x8.F32.TF32 R24, gdesc[UR28], R24 ;  /* 0x04e000001c1879f0 */ /* 0x000fe80008702818 */
[----:B------:R-:W-:Y:S04]  /*6600*/  HGMMA.64x64x8.F32.TF32 R24, gdesc[UR24], R24 ;  /* 0x04e00000181879f0 */ /* 0x000fe80008702818 */
[----:B------:R-:W-:Y:S03]  /*6610*/  HGMMA.64x64x8.F32.TF32 R24, gdesc[UR12], R24, gsb0 ;  /* 0x04e000000c1879f0 */ /* 0x000fe60008002818 */
[----:B------:R-:W-:-:S02]  /*6620*/  WARPGROUP.DEPBAR.LE gsb0, 0x1 ;  /* 0x00008000000079c5 */ /* 0x000fc40000010100 */
[----:B------:R-:W-:Y:S06]  /*6630*/  BAR.SYNC.DEFER_BLOCKING 0x0 ;  /* 0x0000000000007b1d */ /* 0x000fec0000010000 */
[----:B------:R-:W-:Y:S01]  /*6640*/  @!PT LDS RZ, [RZ] ;  /* 0x00000000fffff984 */ /* 0x000fe20000000800 */
[----:B------:R-:W-:Y:S01]  /*6650*/  @!PT LDS RZ, [RZ] ;  /* 0x00000000fffff984 */ /* 0x000fe20000000800 */
[----:B------:R-:W-:Y:S01]  /*6660*/  @!PT LDS RZ, [RZ] ;  /* 0x00000000fffff984 */ /* 0x000fe20000000800 */
[----:B------:R1:W-:Y:S01]  /*6670*/  LDGSTS.E [R238], desc[UR16][R158.64], P2 ;  /* 0x000000009eee7fae */ /* 0x0003e20009121850 */
[----:B------:R-:W-:-:S04]  /*6680*/  ISETP.GT.AND P2, PT, R146, 0x1, PT ;  /* 0x000000019200780c */ /* 0x000fc80003f44270 */
[----:B------:R-:W-:-:S04]  /*6690*/  SEL R243, RZ, 0x4, !P2 ;  /* 0x00000004fff37807 */ /* 0x000fc80005000000 */
[----:B------:R-:W-:Y:S02]  /*66a0*/  SEL R243, R243, RZ, !P0 ;  /* 0x000000fff3f37207 */ /* 0x000fe40004000000 */
[----:B-1----:R-:W-:Y:S02]  /*66b0*/  IADD3 R158, P4, R4, R144, RZ ;  /* 0x00000090049e7210 */ /* 0x002fe40007f9e0ff */
[----:B------:R-:W-:-:S03]  /*66c0*/  ISETP.NE.U32.AND P2, PT, R243, RZ, PT ;  /* 0x000000fff300720c */ /* 0x000fc60003f45070 */
[----:B------:R-:W-:-:S10]  /*66d0*/  IMAD.X R159, R149, 0x1, R239, P4 ;  /* 0x00000001959f7824 */ /* 0x000fd400020e06ef */
[----:B------:R1:W-:Y:S01]  /*66e0*/  LDGSTS.E [R238+0x4], desc[UR16][R158.64], P2 ;  /* 0x000040009eee7fae */ /* 0x0003e20009121850 */
[----:B------:R-:W-:-:S04]  /*66f0*/  ISETP.GT.AND P2, PT, R146, 0x2, PT ;  /* 0x000000029200780c */ /* 0x000fc80003f44270 */
[----:B------:R-:W-:-:S04]  /*6700*/  SEL R243, RZ, 0x4, !P2 ;  /* 0x00000004fff37807 */ /* 0x000fc80005000000 */
[----:B------:R-:W-:Y:S02]  /*6710*/  SEL R243, R243, RZ, !P0 ;  /* 0x000000fff3f37207 */ /* 0x000fe40004000000 */
[----:B-1----:R-:W-:Y:S02]  /*6720*/  LEA R158, P4, R175, R144, 0x2 ;  /* 0x00000090af9e7211 */ /* 0x002fe400078810ff */
        /* <DEDUP_REMOVED lines=41> */
[----:B-1----:R-:W-:Y:S01]  /*69c0*/  LEA R158, P4, R4, R144, 0x2 ;  /* 0x00000090049e7211 */ /* 0x002fe200078810ff */
[----:B------:R-:W-:Y:S01]  /*69d0*/  VIADD R238, R244, UR4 ;  /* 0x00000004f4ee7c36 */ /* 0x000fe20008000000 */
[----:B------:R-:W-:Y:S02]  /*69e0*/  ISETP.NE.U32.AND P2, PT, R243, RZ, PT ;  /* 0x000000fff300720c */ /* 0x000fe40003f45070 */
[----:B------:R-:W-:Y:S01]  /*69f0*/  LOP3.LUT R244, R3, 0x20, RZ, 0x3c, !PT ;  /* 0x0000002003f47812 */ /* 0x000fe200078e3cff */
[----:B------:R-:W-:-:S10]  /*6a00*/  IMAD.X R159, R149, 0x1, R235, P4 ;  /* 0x00000001959f7824 */ /* 0x000fd400020e06eb */
[----:B------:R1:W-:Y:S01]  /*6a10*/  LDGSTS.E [R238], desc[UR16][R158.64], P2 ;  /* 0x000000009eee7fae */ /* 0x0003e20009121850 */
        /* <DEDUP_REMOVED lines=344> */
[----:B------:R-:W-:Y:S01]  /*7fa0*/  ISETP.NE.U32.AND P2, PT, R243, RZ, PT ;  /* 0x000000fff300720c */ /* 0x000fe20003f45070 */
[----:B------:R-:W1:Y:S01]  /*7fb0*/  S2R R244, SR_TID.X ;  /* 0x0000000000f47919 */ /* 0x000e620000002100 */
[----:B------:R-:W-:Y:S01]  /*7fc0*/  ULEA UR4, UR10, UR8, 0xe ;  /* 0x000000080a047291 */ /* 0x000fe2000f8e703f */
[----:B------:R-:W-:-:S10]  /*7fd0*/  IMAD.X R159, R149, 0x1, R211, P4 ;  /* 0x00000001959f7824 */ /* 0x000fd400020e06d3 */
[----:B------:R2:W-:Y:S01]  /*7fe0*/  LDGSTS.E [R238], desc[UR16][R158.64], P2 ;  /* 0x000000009eee7fae */ /* 0x0005e20009121850 */
[----:B------:R-:W-:-:S04]  /*7ff0*/  ISETP.GT.AND P2, PT, R146, 0x1d, PT ;  /* 0x0000001d9200780c */ /* 0x000fc80003f44270 */
[----:B------:R-:W-:-:S04]  /*8000*/  SEL R243, RZ, 0x4, !P2 ;  /* 0x00000004fff37807 */ /* 0x000fc80005000000 */
[----:B------:R-:W-:Y:S02]  /*8010*/  SEL R243, R243, RZ, !P0 ;  /* 0x000000fff3f37207 */ /* 0x000fe40004000000 */
[----:B--2---:R-:W-:Y:S02]  /*8020*/  LEA R158, P4, R22, R144, 0x2 ;  /* 0x00000090169e7211 */ /* 0x004fe400078810ff */
[----:B------:R-:W-:-:S03]  /*8030*/  ISETP.NE.U32.AND P2, PT, R243, RZ, PT ;  /* 0x000000fff300720c */ /* 0x000fc60003f45070 */
[----:B------:R-:W-:Y:S01]  /*8040*/  IMAD.X R159, R149, 0x1, R210, P4 ;  /* 0x00000001959f7824 */ /* 0x000fe200020e06d2 */
[----:B-1----:R-:W-:-:S09]  /*8050*/  LOP3.LUT R244, R244, 0x3f, RZ, 0xc0, !PT ;  /* 0x0000003ff4f47812 */ /* 0x002fd200078ec0ff */
        /* <DEDUP_REMOVED lines=43> */
[----:B------:R-:W-:Y:S01]  /*8310*/  ISETP.GE.AND P2, PT, R244, R146, PT ;  /* 0x00000092f400720c */ /* 0x000fe20003f46270 */
[----:B------:R-:W-:Y:S01]  /*8320*/  VIADD R146, R146, 0xffffffc0 ;  /* 0xffffffc092927836 */ /* 0x000fe20000000000 */
[----:B------:R-:W-:Y:S01]  /*8330*/  LOP3.LUT R244, R0, 0x40, RZ, 0x3c, !PT ;  /* 0x0000004000f47812 */ /* 0x000fe200078e3cff */
[----:B------:R-:W0:Y:S01]  /*8340*/  LDGDEPBAR ;  /* 0x00000000000079af */ /* 0x000e220000000000 */
[----:B------:R-:W-:-:S04]  /*8350*/  SEL R243, RZ, 0x4, P2 ;  /* 0x00000004fff37807 */ /* 0x000fc80001000000 */
[----:B------:R-:W-:Y:S02]  /*8360*/  SEL R243, R243, RZ, !P0 ;  /* 0x000000fff3f37207 */ /* 0x000fe40004000000 */
[----:B-1----:R-:W-:Y:S01]  /*8370*/  IADD3 R158, P2, R97, R142, RZ ;  /* 0x0000008e619e7210 */ /* 0x002fe20007f5e0ff */
[----:B------:R-:W-:Y:S01]  /*8380*/  VIADD R238, R0, UR4 ;  /* 0x0000000400ee7c36 */ /* 0x000fe20008000000 */
[----:B------:R-:W-:-:S03]  /*8390*/  ISETP.NE.U32.AND P0, PT, R243, RZ, PT ;  /* 0x000000fff300720c */ /* 0x000fc60003f05070 */
[----:B------:R-:W-:-:S10]  /*83a0*/  IMAD.X R159, R148, 0x1, R116, P2 ;  /* 0x00000001949f7824 */ /* 0x000fd400010e0674 */
[----:B------:R1:W-:Y:S02]  /*83b0*/  LDGSTS.E [R238+0x30000], desc[UR16][R158.64], P0 ;  /* 0x300000009eee7fae */ /* 0x0003e40008121850 */
[----:B-1----:R-:W-:-:S05]  /*83c0*/  IADD3 R158, P2, R97, R138, RZ ;  /* 0x0000008a619e7210 */ /* 0x002fca0007f5e0ff */
[----:B------:R-:W-:-:S05]  /*83d0*/  IMAD.X R159, R143, 0x1, R116, P2 ;  /* 0x000000018f9f7824 */ /* 0x000fca00010e0674 */
        /* <DEDUP_REMOVED lines=13> */
[----:B-1----:R-:W-:Y:S02]  /*84b0*/  IADD3 R158, P2, R97, R119, RZ ;  /* 0x00000077619e7210 */ /* 0x002fe40007f5e0ff */
[----:B------:R-:W-:-:S03]  /*84c0*/  IADD3 R119, P6, R119, R152, RZ ;  /* 0x0000009877777210 */ /* 0x000fc60007fde0ff */
[C---:B------:R-:W-:Y:S02]  /*84d0*/  IMAD.X R159, R127.reuse, 0x1, R116, P2 ;  /* 0x000000017f9f7824 */ /* 0x040fe400010e0674 */
[--C-:B------:R-:W-:Y:S01]  /*84e0*/  IMAD.X R127, R127, 0x1, R151.reuse, P6 ;  /* 0x000000017f7f7824 */ /* 0x100fe200030e0697 */
[-C--:B------:R-:W-:Y:S02]  /*84f0*/  IADD3 R126, P6, R126, R152.reuse, RZ ;  /* 0x000000987e7e7210 */ /* 0x080fe40007fde0ff */
[----:B------:R1:W-:Y:S03]  /*8500*/  LDGSTS.E [R238+0x31800], desc[UR16][R158.64], P0 ;  /* 0x318000009eee7fae */ /* 0x0003e60008121850 */
[----:B------:R-:W-:Y:S01]  /*8510*/  IMAD.X R135, R135, 0x1, R151, P6 ;  /* 0x0000000187877824 */ /* 0x000fe200030e0697 */
[----:B------:R-:W-:-:S05]  /*8520*/  IADD3 R134, P6, R134, R152, RZ ;  /* 0x0000009886867210 */ /* 0x000fca0007fde0ff */
[----:B------:R-:W-:Y:S01]  /*8530*/  IMAD.X R145, R145, 0x1, R151, P6 ;  /* 0x0000000191917824 */ /* 0x000fe200030e0697 */
[----:B------:R-:W-:Y:S02]  /*8540*/  IADD3 R142, P6, R142, R152, RZ ;  /* 0x000000988e8e7210 */ /* 0x000fe40007fde0ff */
[----:B-1----:R-:W-:-:S03]  /*8550*/  IADD3 R158, P2, R97, R117, RZ ;  /* 0x00000075619e7210 */ /* 0x002fc60007f5e0ff */
[----:B------:R-:W-:Y:S02]  /*8560*/  IMAD.X R148, R148, 0x1, R151, P6 ;  /* 0x0000000194947824 */ /* 0x000fe400030e0697 */
[----:B------:R-:W-:-:S05]  /*8570*/  IMAD.X R159, R123, 0x1, R116, P2 ;  /* 0x000000017b9f7824 */ /* 0x000fca00010e0674 */
[----:B------:R1:W-:Y:S02]  /*8580*/  LDGSTS.E [R238+0x31c00], desc[UR16][R158.64], P0 ;  /* 0x31c000009eee7fae */ /* 0x0003e40008121850 */
[----:B-1----:R-:W-:Y:S01]  /*8590*/  IADD3 R158, P2, R97, R140, RZ ;  /* 0x0000008c619e7210 */ /* 0x002fe20007f5e0ff */
[----:B------:R-:W-:-:S04]  /*85a0*/  VIADD R238, R244, UR4 ;  /* 0x00000004f4ee7c36 */ /* 0x000fc80008000000 */
        /* <DEDUP_REMOVED lines=22> */
[----:B------:R-:W-:Y:S01]  /*8710*/  IMAD.X R159, R121, 0x1, R116, P2 ;  /* 0x00000001799f7824 */ /* 0x000fe200010e0674 */
[-C--:B------:R-:W-:Y:S01]  /*8720*/  IADD3 R117, P2, R117, R152.reuse, RZ ;  /* 0x0000009875757210 */ /* 0x080fe20007f5e0ff */
[--C-:B------:R-:W-:Y:S01]  /*8730*/  IMAD.X R121, R121, 0x1, R151.reuse, P4 ;  /* 0x0000000179797824 */ /* 0x100fe200020e0697 */
[-C--:B------:R-:W-:Y:S02]  /*8740*/  IADD3 R120, P4, R120, R152.reuse, RZ ;  /* 0x0000009878787210 */ /* 0x080fe40007f9e0ff */
[----:B------:R1:W-:Y:S01]  /*8750*/  LDGSTS.E [R238+0x31e00], desc[UR16][R158.64], P0 ;  /* 0x31e000009eee7fae */ /* 0x0003e20008121850 */
[--C-:B------:R-:W-:Y:S01]  /*8760*/  IMAD.X R123, R123, 0x1, R151.reuse, P2 ;  /* 0x000000017b7b7824 */ /* 0x100fe200010e0697 */
[-C--:B------:R-:W-:Y:S01]  /*8770*/  IADD3 R122, P2, R122, R152.reuse, RZ ;  /* 0x000000987a7a7210 */ /* 0x080fe20007f5e0ff */
[--C-:B------:R-:W-:Y:S01]  /*8780*/  IMAD.X R129, R129, 0x1, R151.reuse, P4 ;  /* 0x0000000181817824 */ /* 0x100fe200020e0697 */
[-C--:B------:R-:W-:Y:S01]  /*8790*/  IADD3 R118, P0, R118, R152.reuse, RZ ;  /* 0x0000009876767210 */ /* 0x080fe20007f1e0ff */
[----:B------:R-:W0:Y:S01]  /*87a0*/  LDGDEPBAR ;  /* 0x00000000000079af */ /* 0x000e220000000000 */
[-C--:B------:R-:W-:Y:S01]  /*87b0*/  IADD3 R128, P4, R128, R152.reuse, RZ ;  /* 0x0000009880807210 */ /* 0x080fe20007f9e0ff */
[--C-:B------:R-:W-:Y:S01]  /*87c0*/  IMAD.X R131, R131, 0x1, R151.reuse, P2 ;  /* 0x0000000183837824 */ /* 0x100fe200010e0697 */
        /* <DEDUP_REMOVED lines=8> */
[----:B------:R-:W-:Y:S01]  /*8850*/  IADD3 R132, P0, R132, R152, RZ ;  /* 0x0000009884847210 */ /* 0x000fe20007f1e0ff */
[--C-:B------:R-:W-:Y:S01]  /*8860*/  IMAD.X R147, R147, 0x1, R151.reuse, P4 ;  /* 0x0000000193937824 */ /* 0x100fe200020e0697 */
[----:B------:R-:W-:Y:S01]  /*8870*/  LEA R144, P4, R115, R144, 0x2 ;  /* 0x0000009073907211 */ /* 0x000fe200078810ff */
[--C-:B------:R-:W-:Y:S01]  /*8880*/  IMAD.X R143, R143, 0x1, R151.reuse, P2 ;  /* 0x000000018f8f7824 */ /* 0x100fe200010e0697 */
[----:B------:R-:W-:Y:S01]  /*8890*/  ISETP.NE.U32.AND P2, PT, R154, R155, PT ;  /* 0x0000009b9a00720c */ /* 0x000fe20003f45070 */
[----:B------:R-:W-:Y:S01]  /*88a0*/  IMAD.X R141, R141, 0x1, R151, P0 ;  /* 0x000000018d8d7824 */ /* 0x000fe200000e0697 */
[----:B------:R-:W-:Y:S01]  /*88b0*/  IADD3 R140, P0, R140, R152, RZ ;  /* 0x000000988c8c7210 */ /* 0x000fe20007f1e0ff */
[----:B------:R-:W-:-:S04]  /*88c0*/  IMAD.X R149, R149, 0x1, R176, P4 ;  /* 0x0000000195957824 */ /* 0x000fc800020e06b0 */
[----:B------:R-:W-:-:S06]  /*88d0*/  IMAD.X R150, R150, 0x1, R151, P0 ;  /* 0x0000000196967824 */ /* 0x000fcc00000e0697 */
[----:B-1----:R-:W-:Y:S05]  /*88e0*/  @P2 BRA `(.L_x_1) ;  /* 0xffffffd800182947 */ /* 0x002fea000383ffff */
.L_x_0:
[----:B------:R-:W1:Y:S01]  /*88f0*/  S2R R158, SR_TID.X ;  /* 0x00000000009e7919 */ /* 0x000e620000002100 */
[----:B------:R-:W-:Y:S02]  /*8900*/  WARPGROUP.DEPBAR.LE gsb0, 0x0 ;  /* 0x00008000000079c5 */ /* 0x000fe40000010000 */
[----:B------:R-:W-:-:S04]  /*8910*/  DEPBAR.LE SB0, 0x0 ;  /* 0x000080000000791a */ /* 0x000fc80000000000 */
[C---:B------:R-:W-:Y:S01]  /*8920*/  VIADD R0, R2.reuse, 0x4 ;  /* 0x0000000402007836 */ /* 0x040fe20000000000 */
[----:B------:R-:W-:Y:S01]  /*8930*/  IADD3 R242, R241, UR8, R242 ;  /* 0x00000008f1f27c10 */ /* 0x000fe2000fffe0f2 */
[----:B------:R-:W-:Y:S01]  /*8940*/  VIADD R4, R2, 0x3 ;  /* 0x0000000302047836 */ /* 0x000fe20000000000 */
[----:B------:R-:W2:Y:S01]  /*8950*/  LDL.LU R100, [R1+0x20] ;  /* 0x0000200001647983 */ /* 0x000ea20000300800 */
[----:B------:R-:W-:Y:S01]  /*8960*/  ULDC UR4, c[0x0][0x244] ;  /* 0x0000910000047ab9 */ /* 0x000fe20000000800 */
[-C--:B------:R-:W-:Y:S01]  /*8970*/  ISETP.LT.AND P4, PT, R0, R157.reuse, !P5 ;  /* 0x0000009d0000720c */ /* 0x080fe20006f81270 */
[----:B------:R-:W-:Y:S01]  /*8980*/  IMAD.MOV.U32 R6, RZ, RZ, R24 ;  /* 0x000000ffff067224 */ /* 0x000fe200078e0018 */
[----:B------:R-:W-:Y:S01]  /*8990*/  ISETP.LT.AND P2, PT, R4, R157, !P5 ;  /* 0x0000009d0400720c */ /* 0x000fe20006f41270 */
[----:B------:R-:W-:Y:S01]  /*89a0*/  IMAD.MOV.U32 R4, RZ, RZ, R56 ;  /* 0x000000ffff047224 */ /* 0x000fe200078e0038 */
[----:B------:R-:W-:Y:S01]  /*89b0*/  ULDC UR5, c[0x0][0x248] ;  /* 0x0000920000057ab9 */ /* 0x000fe20000000800 */
[----:B------:R-:W-:Y:S01]  /*89c0*/  IMAD.MOV.U32 R7, RZ, RZ, R26 ;  /* 0x000000ffff077224 */ /* 0x000fe200078e001a */
[----:B------:R-:W-:Y:S01]  /*89d0*/  ULDC.64 UR6, c[0x0][0x220] ;  /* 0x0000880000067ab9 */ /* 0x000fe20000000a00 */
[C---:B-1----:R-:W-:Y:S01]  /*89e0*/  IMAD.SHL.U32 R3, R158.reuse, 0x8, RZ ;  /* 0x000000089e037824 */ /* 0x042fe200078e00ff */
[----:B------:R-:W-:-:S04]  /*89f0*/  LOP3.LUT R5, R158, 0xff, RZ, 0xc0, !PT ;  /* 0x000000ff9e057812 */ /* 0x000fc800078ec0ff */
[----:B------:R-:W-:Y:S02]  /*8a00*/  LOP3.LUT R3, R3, 0x700, RZ, 0xc0, !PT ;  /* 0x0000070003037812 */ /* 0x000fe400078ec0ff */
[----:B------:R-:W-:Y:S01]  /*8a10*/  LEA R0, R5, UR8, 0x4 ;  /* 0x0000000805007c11 */ /* 0x000fe2000f8e20ff */
[----:B------:R-:W-:Y:S01]  /*8a20*/  BAR.SYNC.DEFER_BLOCKING 0x0 ;  /* 0x0000000000007b1d */ /* 0x000fe20000010000 */
[----:B------:R-:W-:Y:S02]  /*8a30*/  IMAD.MOV.U32 R5, RZ, RZ, R58 ;  /* 0x000000ffff057224 */ /* 0x000fe400078e003a */
[----:B------:R-:W-:-:S05]  /*8a40*/  IMAD.IADD R242, R3, 0x1, R242 ;  /* 0x0000000103f27824 */ /* 0x000fca00078e02f2 */
[----:B------:R1:W-:Y:S01]  /*8a50*/  STSM.16.M88.4 [R242], R4 ;  /* 0x00000004f2007844 */ /* 0x0003e20000000200 */
[----:B------:R-:W-:Y:S01]  /*8a60*/  BAR.SYNC.DEFER_BLOCKING 0x0 ;  /* 0x0000000000007b1d */ /* 0x000fe20000010000 */
[----:B------:R-:W-:Y:S02]  /*8a70*/  IMAD.MOV.U32 R8, RZ, RZ, R57 ;  /* 0x000000ffff087224 */ /* 0x000fe400078e0039 */
[----:B------:R-:W-:-:S03]  /*8a80*/  IMAD.MOV.U32 R9, RZ, RZ, R59 ;  /* 0x000000ffff097224 */ /* 0x000fc600078e003b */
[----:B------:R-:W3:Y:S01]  /*8a90*/  LDS.128 R96, [R0] ;  /* 0x0000000000607984 */ /* 0x000ee20000000c00 */
[----:B------:R-:W-:Y:S02]  /*8aa0*/  IMAD.MOV.U32 R10, RZ, RZ, R25 ;  /* 0x000000ffff0a7224 */ /* 0x000fe400078e0019 */
[----:B------:R-:W-:Y:S01]  /*8ab0*/  IMAD.MOV.U32 R11, RZ, RZ, R27 ;  /* 0x000000ffff0b7224 */ /* 0x000fe200078e001b */
[----:B------:R-:W-:Y:S06]  /*8ac0*/  BAR.SYNC.DEFER_BLOCKING 0x0 ;  /* 0x0000000000007b1d */ /* 0x000fec0000010000 */
[----:B------:R4:W-:Y:S02]  /*8ad0*/  STSM.16.M88.4 [R242], R8 ;  /* 0x00000008f2007844 */ /* 0x0009e40000000200 */
[----:B------:R-:W-:Y:S01]  /*8ae0*/  BAR.SYNC.DEFER_BLOCKING 0x0 ;  /* 0x0000000000007b1d */ /* 0x000fe20000010000 */
[----:B------:R-:W-:-:S02]  /*8af0*/  IMAD.MOV.U32 R12, RZ, RZ, R60 ;  /* 0x000000ffff0c7224 */ /* 0x000fc400078e003c */
[----:B------:R-:W-:-:S03]  /*8b00*/  IMAD.MOV.U32 R13, RZ, RZ, R62 ;  /* 0x000000ffff0d7224 */ /* 0x000fc600078e003e */
[----:B------:R-:W5:Y:S01]  /*8b10*/  LDS.128 R92, [R0] ;  /* 0x00000000005c7984 */ /* 0x000f620000000c00 */
        /* <DEDUP_REMOVED lines=11> */
[----:B------:R5:W-:Y:S01]  /*8bd0*/  STSM.16.M88.4 [R242], R16 ;  /* 0x00000010f2007844 */ /* 0x000be20000000200 */
[----:B-1----:R-:W-:-:S02]  /*8be0*/  IMAD.MOV.U32 R4, RZ, RZ, R64 ;  /* 0x000000ffff047224 */ /* 0x002fc400078e0040 */
[----:B------:R-:W-:Y:S02]  /*8bf0*/  IMAD.MOV.U32 R5, RZ, RZ, R66 ;  /* 0x000000ffff057224 */ /* 0x000fe400078e0042 */
[----:B----4-:R-:W-:Y:S02]  /*8c00*/  IMAD.MOV.U32 R8, RZ, RZ, R65 ;  /* 0x000000ffff087224 */ /* 0x010fe400078e0041 */
[----:B------:R-:W-:Y:S01]  /*8c10*/  IMAD.MOV.U32 R9, RZ, RZ, R67 ;  /* 0x000000ffff097224 */ /* 0x000fe200078e0043 */
[----:B------:R-:W-:Y:S01]  /*8c20*/  BAR.SYNC.DEFER_BLOCKING 0x0 ;  /* 0x0000000000007b1d */ /* 0x000fe20000010000 */
[----:B------:R-:W-:Y:S02]  /*8c30*/  IMAD.MOV.U32 R6, RZ, RZ, R32 ;  /* 0x000000ffff067224 */ /* 0x000fe400078e0020 */
[----:B------:R-:W-:-:S03]  /*8c40*/  IMAD.MOV.U32 R7, RZ, RZ, R34 ;  /* 0x000000ffff077224 */ /* 0x000fc600078e0022 */
[----:B------:R-:W1:Y:S02]  /*8c50*/  LDS.128 R64, [R0] ;  /* 0x0000000000407984 */ /* 0x000e640000000c00 */
[----:B------:R-:W-:Y:S06]  /*8c60*/  BAR.SYNC.DEFER_BLOCKING 0x0 ;  /* 0x0000000000007b1d */ /* 0x000fec0000010000 */
[----:B------:R-:W-:Y:S02]  /*8c70*/  STSM.16.M88.4 [R242], R4 ;  /* 0x00000004f2007844 */ /* 0x000fe40000000200 */
[----:B------:R-:W-:Y:S01]  /*8c80*/  BAR.SYNC.DEFER_BLOCKING 0x0 ;  /* 0x0000000000007b1d */ /* 0x000fe20000010000 */
[----:B------:R-:W-:-:S02]  /*8c90*/  IMAD.MOV.U32 R10, RZ, RZ, R33 ;  /* 0x000000ffff0a7224 */ /* 0x000fc400078e0021 */
[----:B------:R-:W-:-:S03]  /*8ca0*/  IMAD.MOV.U32 R11, RZ, RZ, R35 ;  /* 0x000000ffff0b7224 */ /* 0x000fc600078e0023 */
[----:B------:R-:W4:Y:S02]  /*8cb0*/  LDS.128 R60, [R0] ;  /* 0x00000000003c7984 */ /* 0x000f240000000c00 */
[----:B------:R-:W-:Y:S06]  /*8cc0*/  BAR.SYNC.DEFER_BLOCKING 0x0 ;  /* 0x0000000000007b1d */ /* 0x000fec0000010000 */
[----:B------:R1:W-:Y:S02]  /*8cd0*/  STSM.16.M88.4 [R242], R8 ;  /* 0x00000008f2007844 */ /* 0x0003e40000000200 */
[----:B------:R-:W-:Y:S01]  /*8ce0*/  BAR.SYNC.DEFER_BLOCKING 0x0 ;  /* 0x0000000000007b1d */ /* 0x000fe20000010000 */
[----:B---3--:R-:W-:-:S02]  /*8cf0*/  IMAD.MOV.U32 R12, RZ, RZ, R68 ;  /* 0x000000ffff0c7224 */ /* 0x008fc400078e0044 */
[----:B------:R-:W-:-:S03]  /*8d00*/  IMAD.MOV.U32 R13, RZ, RZ, R70 ;  /* 0x000000ffff0d7224 */ /* 0x000fc600078e0046 */
[----:B------:R-:W3:Y:S01]  /*8d10*/  LDS.128 R56, [R0] ;  /* 0x0000000000387984 */ /* 0x000ee20000000c00 */
[----:B------:R-:W-:Y:S02]  /*8d20*/  IMAD.MOV.U32 R14, RZ, RZ, R36 ;  /* 0x000000ffff0e7224 */ /* 0x000fe400078e0024 */
[----:B------:R-:W-:Y:S01]  /*8d30*/  IMAD.MOV.U32 R15, RZ, RZ, R38 ;  /* 0x000000ffff0f7224 */ /* 0x000fe200078e0026 */
[----:B------:R-:W-:Y:S06]  /*8d40*/  BAR.SYNC.DEFER_BLOCKING 0x0 ;  /* 0x0000000000007b1d */ /* 0x000fec0000010000 */
[----:B------:R-:W-:Y:S02]  /*8d50*/  STSM.16.M88.4 [R242], R12 ;  /* 0x0000000cf2007844 */ /* 0x000fe40000000200 */
[----:B------:R-:W-:Y:S01]  /*8d60*/  BAR.SYNC.DEFER_BLOCKING 0x0 ;  /* 0x0000000000007b1d */ /* 0x000fe20000010000 */
[----:B-----5:R-:W-:-:S02]  /*8d70*/  IMAD.MOV.U32 R16, RZ, RZ, R69 ;  /* 0x000000ffff107224 */ /* 0x020fc400078e0045 */
[----:B------:R-:W-:-:S03]  /*8d80*/  IMAD.MOV.U32 R17, RZ, RZ, R71 ;  /* 0x000000ffff117224 */ /* 0x000fc600078e0047 */
[----:B------:R-:W5:Y:S01]  /*8d90*/  LDS.128 R32, [R0] ;  /* 0x0000000000207984 */ /* 0x000f620000000c00 */
[----:B------:R-:W-:Y:S02]  /*8da0*/  IMAD.MOV.U32 R18, RZ, RZ, R37 ;  /* 0x000000ffff127224 */ /* 0x000fe400078e0025 */
[----:B------:R-:W-:Y:S01]  /*8db0*/  IMAD.MOV.U32 R19, RZ, RZ, R39 ;  /* 0x000000ffff137224 */ /* 0x000fe200078e0027 */
[----:B------:R-:W-:Y:S06]  /*8dc0*/  BAR.SYNC.DEFER_BLOCKING 0x0 ;  /* 0x0000000000007b1d */ /* 0x000fec0000010000 */
[----:B------:R4:W-:Y:S02]  /*8dd0*/  STSM.16.M88.4 [R242], R16 ;  /* 0x00000010f2007844 */ /* 0x0009e40000000200 */
[----:B------:R-:W-:Y:S01]  /*8de0*/  BAR.SYNC.DEFER_BLOCKING 0x0 ;  /* 0x0000000000007b1d */ /* 0x000fe20000010000 */
[----:B-1----:R-:W-:-:S02]  /*8df0*/  IMAD.MOV.U32 R8, RZ, RZ, R72 ;  /* 0x000000ffff087224 */ /* 0x002fc400078e0048 */
[----:B------:R-:W-:-:S03]  /*8e00*/  IMAD.MOV.U32 R9, RZ, RZ, R74 ;  /* 0x000000ffff097224 */ /* 0x000fc600078e004a */
[----:B------:R-:W1:Y:S01]  /*8e10*/  LDS.128 R36, [R0] ;  /* 0x0000000000247984 */ /* 0x000e620000000c00 */
[----:B------:R-:W-:Y:S02]  /*8e20*/  IMAD.MOV.U32 R10, RZ, RZ, R40 ;  /* 0x000000ffff0a7224 */ /* 0x000fe400078e0028 */
[----:B------:R-:W-:Y:S01]  /*8e30*/  IMAD.MOV.U32 R11, RZ, RZ, R42 ;  /* 0x000000ffff0b7224 */ /* 0x000fe200078e002a */
[----:B------:R-:W-:Y:S06]  /*8e40*/  BAR.SYNC.DEFER_BLOCKING 0x0 ;  /* 0x0000000000007b1d */ /* 0x000fec0000010000 */
[----:B------:R-:W-:Y:S02]  /*8e50*/  STSM.16.M88.4 [R242], R8 ;  /* 0x00000008f2007844 */ /* 0x000fe40000000200 */
[----:B------:R-:W-:Y:S01]  /*8e60*/  BAR.SYNC.DEFER_BLOCKING 0x0 ;  /* 0x0000000000007b1d */ /* 0x000fe20000010000 */
[----:B------:R-:W-:-:S02]  /*8e70*/  IMAD.MOV.U32 R20, RZ, RZ, R73 ;  /* 0x000000ffff147224 */ /* 0x000fc400078e0049 */
[----:B------:R-:W-:-:S03]  /*8e80*/  IMAD.MOV.U32 R21, RZ, RZ, R75 ;  /* 0x000000ffff157224 */ /* 0x000fc600078e004b */
[----:B------:R-:W1:Y:S01]  /*8e90*/  LDS.128 R4, [R0] ;  /* 0x0000000000047984 */ /* 0x000e620000000c00 */
[----:B------:R-:W-:Y:S02]  /*8ea0*/  IMAD.MOV.U32 R22, RZ, RZ, R41 ;  /* 0x000000ffff167224 */ /* 0x000fe400078e0029 */
[----:B------:R-:W-:Y:S01]  /*8eb0*/  IMAD.MOV.U32 R23, RZ, RZ, R43 ;  /* 0x000000ffff177224 */ /* 0x000fe200078e002b */
[----:B------:R-:W-:Y:S06]  /*8ec0*/  BAR.SYNC.DEFER_BLOCKING 0x0 ;  /* 0x0000000000007b1d */ /* 0x000fec0000010000 */
[----:B------:R-:W-:Y:S02]  /*8ed0*/  STSM.16.M88.4 [R242], R20 ;  /* 0x00000014f2007844 */ /* 0x000fe40000000200 */
[----:B------:R-:W-:Y:S01]  /*8ee0*/  BAR.SYNC.DEFER_BLOCKING 0x0 ;  /* 0x0000000000007b1d */ /* 0x000fe20000010000 */
[----:B----4-:R-:W-:-:S02]  /*8ef0*/  IMAD.MOV.U32 R16, RZ, RZ, R76 ;  /* 0x000000ffff107224 */ /* 0x010fc400078e004c */
[----:B------:R-:W-:-:S03]  /*8f00*/  IMAD.MOV.U32 R17, RZ, RZ, R78 ;  /* 0x000000ffff117224 */ /* 0x000fc600078e004e */
[----:B------:R-:W4:Y:S01]  /*8f10*/  LDS.128 R12, [R0] ;  /* 0x00000000000c7984 */ /* 0x000f220000000c00 */
[----:B------:R-:W-:Y:S02]  /*8f20*/  IMAD.MOV.U32 R18, RZ, RZ, R44 ;  /* 0x000000ffff127224 */ /* 0x000fe400078e002c */
[----:B------:R-:W-:Y:S01]  /*8f30*/  IMAD.MOV.U32 R19, RZ, RZ, R46 ;  /* 0x000000ffff137224 */ /* 0x000fe200078e002e */
[----:B------:R-:W-:Y:S06]  /*8f40*/  BAR.SYNC.DEFER_BLOCKING 0x0 ;  /* 0x0000000000007b1d */ /* 0x000fec0000010000 */
[----:B------:R-:W-:Y:S02]  /*8f50*/  STSM.16.M88.4 [R242], R16 ;  /* 0x00000010f2007844 */ /* 0x000fe40000000200 */
[----:B------:R-:W-:Y:S01]  /*8f60*/  BAR.SYNC.DEFER_BLOCKING 0x0 ;  /* 0x0000000000007b1d */ /* 0x000fe20000010000 */
[----:B------:R-:W-:-:S02]  /*8f70*/  IMAD.MOV.U32 R24, RZ, RZ, R77 ;  /* 0x000000ffff187224 */ /* 0x000fc400078e004d */
        /* <DEDUP_REMOVED lines=13> */
[----:B------:R3:W-:Y:S02]  /*9050*/  STSM.16.M88.4 [R242], R28 ;  /* 0x0000001cf2007844 */ /* 0x0007e40000000200 */
        /* <DEDUP_REMOVED lines=14> */
[----:B------:R-:W-:Y:S01]  /*9140*/  BAR.SYNC.DEFER_BLOCKING 0x0 ;  /* 0x0000000000007b1d */ /* 0x000fe20000010000 */
[----:B--2---:R-:W-:Y:S02]  /*9150*/  IMAD R3, R100, UR4, RZ ;  /* 0x0000000464037c24 */ /* 0x004fe4000f8e02ff */
[----:B---3--:R-:W-:-:S03]  /*9160*/  IMAD R28, R2, UR5, RZ ;  /* 0x00000005021c7c24 */ /* 0x008fc6000f8e02ff */
[C---:B------:R-:W-:Y:S01]  /*9170*/  LEA R40, P0, R3.reuse, UR6, 0x2 ;  /* 0x0000000603287c11 */ /* 0x040fe2000f8010ff */
[----:B------:R2:W-:Y:S03]  /*9180*/  STSM.16.M88.4 [R242], R48 ;  /* 0x00000030f2007844 */ /* 0x0005e60000000200 */
[----:B------:R-:W-:Y:S02]  /*9190*/  LEA.HI.X.SX32 R3, R3, UR7, 0x2, P0 ;  /* 0x0000000703037c11 */ /* 0x000fe400080f16ff */
[C---:B------:R-:W-:Y:S01]  /*91a0*/  LEA R42, P6, R28.reuse, R40, 0x2 ;  /* 0x000000281c2a7211 */ /* 0x040fe200078c10ff */
[----:B------:R-:W-:-:S03]  /*91b0*/  VIADD R41, R28, UR5 ;  /* 0x000000051c297c36 */ /* 0x000fc60008000000 */
[----:B------:R-:W-:Y:S01]  /*91c0*/  LEA.HI.X.SX32 R43, R28, R3, 0x2, P6 ;  /* 0x000000031c2b7211 */ /* 0x000fe200030f16ff */
[----:B------:R-:W-:Y:S01]  /*91d0*/  BAR.SYNC.DEFER_BLOCKING 0x0 ;  /* 0x0000000000007b1d */ /* 0x000fe20000010000 */
[----:B------:R-:W-:Y:S02]  /*91e0*/  IMAD.MOV.U32 R68, RZ, RZ, R85 ;  /* 0x000000ffff447224 */ /* 0x000fe400078e0055 */
[----:B------:R-:W-:-:S03]  /*91f0*/  IMAD.MOV.U32 R69, RZ, RZ, R87 ;  /* 0x000000ffff457224 */ /* 0x000fc600078e0057 */
[----:B------:R-:W3:Y:S01]  /*9200*/  LDS.128 R28, [R0] ;  /* 0x00000000001c7984 */ /* 0x000ee20000000c00 */
[----:B------:R-:W-:Y:S02]  /*9210*/  IMAD.MOV.U32 R70, RZ, RZ, R53 ;  /* 0x000000ffff467224 */ /* 0x000fe400078e0035 */
[----:B------:R-:W-:Y:S01]  /*9220*/  IMAD.MOV.U32 R71, RZ, RZ, R55 ;  /* 0x000000ffff477224 */ /* 0x000fe200078e0037 */
[----:B------:R-:W-:Y:S01]  /*9230*/  BAR.SYNC.DEFER_BLOCKING 0x0 ;  /* 0x0000000000007b1d */ /* 0x000fe20000010000 */
[C---:B------:R-:W-:Y:S01]  /*9240*/  ISETP.LT.AND P0, PT, R2.reuse, R157, !P5 ;  /* 0x0000009d0200720c */ /* 0x040fe20006f01270 */
[----:B-----5:R-:W-:-:S04]  /*9250*/  VIADD R46, R2, 0x5 ;  /* 0x00000005022e7836 */ /* 0x020fc80000000000 */
[----:B------:R-:W-:Y:S02]  /*9260*/  STSM.16.M88.4 [R242], R68 ;  /* 0x00000044f2007844 */ /* 0x000fe40000000200 */
[----:B------:R-:W-:Y:S01]  /*9270*/  BAR.SYNC.DEFER_BLOCKING 0x0 ;  /* 0x0000000000007b1d */ /* 0x000fe20000010000 */
[C---:B------:R-:W-:Y:S01]  /*9280*/  LEA R44, P6, R41.reuse, R40, 0x2 ;  /* 0x00000028292c7211 */ /* 0x040fe200078c10ff */
[C---:B------:R-:W-:Y:S02]  /*9290*/  VIADD R47, R41.reuse, UR5 ;  /* 0x00000005292f7c36 */ /* 0x040fe40008000000 */
[----:B--2---:R-:W-:Y:S01]  /*92a0*/  VIADD R48, R2, 0x6 ;  /* 0x0000000602307836 */ /* 0x004fe20000000000 */
[----:B------:R-:W-:Y:S01]  /*92b0*/  LEA.HI.X.SX32 R45, R41, R3, 0x2, P6 ;  /* 0x00000003292d7211 */ /* 0x000fe200030f16ff */
[----:B------:R-:W-:Y:S01]  /*92c0*/  VIADD R41, R47, UR5 ;  /* 0x000000052f297c36 */ /* 0x000fe20008000000 */
[----:B------:R2:W-:Y:S01]  /*92d0*/  @P0 STG.E desc[UR16][R42.64], R96 ;  /* 0x000000602a000986 */ /* 0x0005e2000c101910 */
[----:B------:R-:W-:-:S02]  /*92e0*/  ISETP.LT.AND P0, PT, R46, R157, !P5 ;  /* 0x0000009d2e00720c */ /* 0x000fc40006f01270 */
[CC--:B------:R-:W-:Y:S01]  /*92f0*/  LEA R46, P6, R47.reuse, R40.reuse, 0x2 ;  /* 0x000000282f2e7211 */ /* 0x0c0fe200078c10ff */
[----:B------:R5:W-:Y:S01]  /*9300*/  @P3 STG.E desc[UR16][R44.64], R92 ;  /* 0x0000005c2c003986 */ /* 0x000be2000c101910 */
[----:B------:R-:W-:Y:S02]  /*9310*/  ISETP.LT.AND P3, PT, R48, R157, !P5 ;  /* 0x0000009d3000720c */ /* 0x000fe40006f61270 */
[-C--:B------:R-:W-:Y:S02]  /*9320*/  LEA.HI.X.SX32 R47, R47, R3.reuse, 0x2, P6 ;  /* 0x000000032f2f7211 */ /* 0x080fe400030f16ff */
[C---:B------:R-:W-:Y:S01]  /*9330*/  LEA R48, P6, R41.reuse, R40, 0x2 ;  /* 0x0000002829307211 */ /* 0x040fe200078c10ff */
[----:B--2---:R-:W-:Y:S02]  /*9340*/  VIADD R42, R2, 0x7 ;  /* 0x00000007022a7836 */ /* 0x004fe40000000000 */
[C---:B------:R-:W-:Y:S01]  /*9350*/  VIADD R43, R41.reuse, UR5 ;  /* 0x00000005292b7c36 */ /* 0x040fe20008000000 */
[----:B------:R2:W-:Y:S01]  /*9360*/  @P1 STG.E desc[UR16][R46.64], R97 ;  /* 0x000000612e001986 */ /* 0x0005e2000c101910 */
[----:B------:R-:W-:-:S02]  /*9370*/  LEA.HI.X.SX32 R49, R41, R3, 0x2, P6 ;  /* 0x0000000329317211 */ /* 0x000fc400030f16ff */
[----:B------:R-:W-:Y:S01]  /*9380*/  ISETP.LT.AND P1, PT, R42, R157, !P5 ;  /* 0x0000009d2a00720c */ /* 0x000fe20006f21270 */
[C---:B------:R-:W-:Y:S01]  /*9390*/  VIADD R41, R43.reuse, UR5 ;  /* 0x000000052b297c36 */ /* 0x040fe20008000000 */
[----:B------:R-:W-:-:S04]  /*93a0*/  LEA R42, P6, R43, R40, 0x2 ;  /* 0x000000282b2a7211 */ /* 0x000fc800078c10ff */
[-C--:B------:R-:W-:Y:S01]  /*93b0*/  LEA.HI.X.SX32 R43, R43, R3.reuse, 0x2, P6 ;  /* 0x000000032b2b7211 */ /* 0x080fe200030f16ff */
[C---:B------:R-:W-:Y:S01]  /*93c0*/  VIADD R51, R41.reuse, UR5 ;  /* 0x0000000529337c36 */ /* 0x040fe20008000000 */
[CC--:B-----5:R-:W-:Y:S01]  /*93d0*/  LEA R44, P6, R41.reuse, R40.reuse, 0x2 ;  /* 0x00000028292c7211 */ /* 0x0e0fe200078c10ff */
[----:B------:R5:W-:Y:S03]  /*93e0*/  @P2 STG.E desc[UR16][R48.64], R93 ;  /* 0x0000005d30002986 */ /* 0x000be6000c101910 */
[----:B------:R-:W-:Y:S01]  /*93f0*/  LEA.HI.X.SX32 R45, R41, R3, 0x2, P6 ;  /* 0x00000003292d7211 */ /* 0x000fe200030f16ff */
[C---:B------:R-:W-:Y:S01]  /*9400*/  VIADD R41, R51.reuse, UR5 ;  /* 0x0000000533297c36 */ /* 0x040fe20008000000 */
[----:B--2---:R-:W-:Y:S01]  /*9410*/  LEA R46, P6, R51, R40, 0x2 ;  /* 0x00000028332e7211 */ /* 0x004fe200078c10ff */
[C---:B------:R-:W-:Y:S01]  /*9420*/  VIADD R50, R2.reuse, 0x8 ;  /* 0x0000000802327836 */ /* 0x040fe20000000000 */
[----:B------:R2:W-:Y:S01]  /*9430*/  @P4 STG.E desc[UR16][R42.64], R98 ;  /* 0x000000622a004986 */ /* 0x0005e2000c101910 */
[----:B-----5:R-:W-:-:S03]  /*9440*/  VIADD R48, R2, 0xa ;  /* 0x0000000a02307836 */ /* 0x020fc60000000000 */
[----:B------:R5:W-:Y:S01]  /*9450*/  @P0 STG.E desc[UR16][R44.64], R94 ;  /* 0x0000005e2c000986 */ /* 0x000be2000c101910 */
[----:B------:R-:W-:Y:S02]  /*9460*/  LEA.HI.X.SX32 R47, R51, R3, 0x2, P6 ;  /* 0x00000003332f7211 */ /* 0x000fe400030f16ff */
[-C--:B------:R-:W-:Y:S02]  /*9470*/  ISETP.LT.AND P0, PT, R48, R157.reuse, !P5 ;  /* 0x0000009d3000720c */ /* 0x080fe40006f01270 */
[CC--:B------:R-:W-:Y:S01]  /*9480*/  LEA R48, P6, R41.reuse, R40.reuse, 0x2 ;  /* 0x0000002829307211 */ /* 0x0c0fe200078c10ff */
[C---:B--2---:R-:W-:Y:S01]  /*9490*/  VIADD R43, R41.reuse, UR5 ;  /* 0x00000005292b7c36 */ /* 0x044fe20008000000 */
[----:B------:R-:W-:Y:S02]  /*94a0*/  ISETP.LT.AND P2, PT, R50, R157, !P5 ;  /* 0x0000009d3200720c */ /* 0x000fe40006f41270 */
[-C--:B------:R-:W-:Y:S01]  /*94b0*/  LEA.HI.X.SX32 R49, R41, R3.reuse, 0x2, P6 ;  /* 0x0000000329317211 */ /* 0x080fe200030f16ff */
[----:B------:R-:W-:Y:S01]  /*94c0*/  VIADD R50, R2, 0x9 ;  /* 0x0000000902327836 */ /* 0x000fe20000000000 */
[C---:B------:R-:W-:Y:S01]  /*94d0*/  LEA R42, P6, R43.reuse, R40, 0x2 ;  /* 0x000000282b2a7211 */ /* 0x040fe200078c10ff */
[C---:B------:R-:W-:Y:S01]  /*94e0*/  VIADD R41, R43.reuse, UR5 ;  /* 0x000000052b297c36 */ /* 0x040fe20008000000 */
[----:B------:R2:W-:Y:S02]  /*94f0*/  @P3 STG.E desc[UR16][R46.64], R99 ;  /* 0x000000632e003986 */ /* 0x0005e4000c101910 */
[----:B------:R-:W-:-:S02]  /*9500*/  LEA.HI.X.SX32 R43, R43, R3, 0x2, P6 ;  /* 0x000000032b2b7211 */ /* 0x000fc400030f16ff */
[----:B------:R-:W-:Y:S01]  /*9510*/  ISETP.LT.AND P4, PT, R50, R157, !P5 ;  /* 0x0000009d3200720c */ /* 0x000fe20006f81270 */
[C---:B------:R-:W-:Y:S01]  /*9520*/  VIADD R50, R2.reuse, 0xb ;  /* 0x0000000b02327836 */ /* 0x040fe20000000000 */
[CC--:B-----5:R-:W-:Y:S01]  /*9530*/  LEA R44, P6, R41.reuse, R40.reuse, 0x2 ;  /* 0x00000028292c7211 */ /* 0x0e0fe200078c10ff */
[----:B------:R5:W-:Y:S01]  /*9540*/  @P1 STG.E desc[UR16][R48.64], R95 ;  /* 0x0000005f30001986 */ /* 0x000be2000c101910 */
[----:B--2---:R-:W-:Y:S02]  /*9550*/  VIADD R46, R2, 0xd ;  /* 0x0000000d022e7836 */ /* 0x004fe40000000000 */
[C---:B------:R-:W-:Y:S01]  /*9560*/  VIADD R47, R41.reuse, UR5 ;  /* 0x00000005292f7c36 */ /* 0x040fe20008000000 */
[----:B------:R2:W-:Y:S01]  /*9570*/  @P2 STG.E desc[UR16][R42.64], R88 ;  /* 0x000000582a002986 */ /* 0x0005e2000c101910 */
[----:B------:R-:W-:Y:S02]  /*9580*/  LEA.HI.X.SX32 R45, R41, R3, 0x2, P6 ;  /* 0x00000003292d7211 */ /* 0x000fe400030f16ff */
[----:B------:R-:W-:Y:S01]  /*9590*/  ISETP.LT.AND P2, PT, R46, R157, !P5 ;  /* 0x0000009d2e00720c */ /* 0x000fe20006f41270 */
[C---:B------:R-:W-:Y:S01]  /*95a0*/  VIADD R41, R47.reuse, UR5 ;  /* 0x000000052f297c36 */ /* 0x040fe20008000000 */
[----:B------:R-:W-:-:S02]  /*95b0*/  LEA R46, P6, R47, R40, 0x2 ;  /* 0x000000282f2e7211 */ /* 0x000fc400078c10ff */
[----:B------:R-:W-:Y:S02]  /*95c0*/  ISETP.LT.AND P3, PT, R50, R157, !P5 ;  /* 0x0000009d3200720c */ /* 0x000fe40006f61270 */
[-C--:B------:R-:W-:Y:S01]  /*95d0*/  LEA.HI.X.SX32 R47, R47, R3.reuse, 0x2, P6 ;  /* 0x000000032f2f7211 */ /* 0x080fe200030f16ff */
[----:B------:R-:W-:Y:S01]  /*95e0*/  VIADD R50, R2, 0xc ;  /* 0x0000000c02327836 */ /* 0x000fe20000000000 */
[CC--:B-----5:R-:W-:Y:S01]  /*95f0*/  LEA R48, P6, R41.reuse, R40.reuse, 0x2 ;  /* 0x0000002829307211 */ /* 0x0e0fe200078c10ff */
[C---:B------:R-:W-:Y:S01]  /*9600*/  VIADD R51, R41.reuse, UR5 ;  /* 0x0000000529337c36 */ /* 0x040fe20008000000 */
[----:B------:R5:W-:Y:S02]  /*9610*/  @P4 STG.E desc[UR16][R44.64], R64 ;  /* 0x000000402c004986 */ /* 0x000be4000c101910 */
[----:B------:R-:W-:Y:S01]  /*9620*/  LEA.HI.X.SX32 R49, R41, R3, 0x2, P6 ;  /* 0x0000000329317211 */ /* 0x000fe200030f16ff */
[C---:B------:R-:W-:Y:S01]  /*9630*/  VIADD R41, R51.reuse, UR5 ;  /* 0x0000000533297c36 */ /* 0x040fe20008000000 */
[----:B------:R-:W-:Y:S01]  /*9640*/  ISETP.LT.AND P1, PT, R50, R157, !P5 ;  /* 0x0000009d3200720c */ /* 0x000fe20006f21270 */
[C---:B------:R-:W-:Y:S01]  /*9650*/  VIADD R50, R2.reuse, 0xe ;  /* 0x0000000e02327836 */ /* 0x040fe20000000000 */
[----:B--2---:R-:W-:Y:S01]  /*9660*/  LEA R42, P6, R51, R40, 0x2 ;  /* 0x00000028332a7211 */ /* 0x004fe200078c10ff */
        /* <DEDUP_REMOVED lines=79> */
[----:B------:R-:W-:Y:S01]  /*9b60*/  ISETP.LT.AND P3, PT, R50, R157, !P5 ;  /* 0x0000009d3200720c */ /* 0x000fe20006f61270 */
[----:B------:R-:W-:Y:S01]  /*9b70*/  VIADD R50, R2, 0x1b ;  /* 0x0000001b02327836 */ /* 0x000fe20000000000 */
[----:B------:R-:W-:Y:S01]  /*9b80*/  LEA.HI.X.SX32 R45, R41, R3, 0x2, P6 ;  /* 0x00000003292d7211 */ /* 0x000fe200030f16ff */
[C---:B------:R-:W-:Y:S01]  /*9b90*/  VIADD R41, R47.reuse, UR5 ;  /* 0x000000052f297c36 */ /* 0x040fe20008000000 */
[----:B------:R-:W-:-:S02]  /*9ba0*/  LEA R46, P6, R47, R40, 0x2 ;  /* 0x000000282f2e7211 */ /* 0x000fc400078c10ff */
[----:B------:R-:W-:Y:S01]  /*9bb0*/  ISETP.LT.AND P1, PT, R50, R157, !P5 ;  /* 0x0000009d3200720c */ /* 0x000fe20006f21270 */
[----:B------:R2:W-:Y:S01]  /*9bc0*/  @P4 STG.E desc[UR16][R42.64], R32 ;  /* 0x000000202a004986 */ /* 0x0005e2000c101910 */
[-C--:B------:R-:W-:Y:S02]  /*9bd0*/  LEA.HI.X.SX32 R47, R47, R3.reuse, 0x2, P6 ;  /* 0x000000032f2f7211 */ /* 0x080fe400030f16ff */
[CC--:B-----5:R-:W-:Y:S01]  /*9be0*/  LEA R48, P6, R41.reuse, R40.reuse, 0x2 ;  /* 0x0000002829307211 */ /* 0x0e0fe200078c10ff */
[C---:B------:R-:W-:Y:S01]  /*9bf0*/  VIADD R50, R2.reuse, 0x1d ;  /* 0x0000001d02327836 */ /* 0x040fe20000000000 */
[----:B-1----:R1:W-:Y:S02]  /*9c00*/  @P0 STG.E desc[UR16][R44.64], R36 ;  /* 0x000000242c000986 */ /* 0x0023e4000c101910 */
[C---:B------:R-:W-:Y:S01]  /*9c10*/  LEA.HI.X.SX32 R49, R41.reuse, R3, 0x2, P6 ;  /* 0x0000000329317211 */ /* 0x040fe200030f16ff */
[----:B--2---:R-:W-:Y:S02]  /*9c20*/  VIADD R32, R2, 0x1f ;  /* 0x0000001f02207836 */ /* 0x004fe40000000000 */
[----:B------:R-:W-:Y:S01]  /*9c30*/  VIADD R43, R41, UR5 ;  /* 0x00000005292b7c36 */ /* 0x000fe20008000000 */
[----:B------:R-:W-:Y:S02]  /*9c40*/  @P3 STG.E desc[UR16][R46.64], R33 ;  /* 0x000000212e003986 */ /* 0x000fe4000c101910 */
[-C--:B------:R-:W-:Y:S01]  /*9c50*/  ISETP.LT.AND P3, PT, R32, R157.reuse, !P5 ;  /* 0x0000009d2000720c */ /* 0x080fe20006f61270 */
[----:B------:R-:W-:Y:S01]  /*9c60*/  VIADD R32, R2, 0x20 ;  /* 0x0000002002207836 */ /* 0x000fe20000000000 */
[C---:B------:R-:W-:Y:S01]  /*9c70*/  LEA R42, P6, R43.reuse, R40, 0x2 ;  /* 0x000000282b2a7211 */ /* 0x040fe200078c10ff */
[C---:B-1----:R-:W-:Y:S01]  /*9c80*/  VIADD R36, R43.reuse, UR5 ;  /* 0x000000052b247c36 */ /* 0x042fe20008000000 */
[----:B------:R-:W-:Y:S01]  /*9c90*/  ISETP.LT.AND P4, PT, R50, R157, !P5 ;  /* 0x0000009d3200720c */ /* 0x000fe20006f81270 */
[----:B------:R-:W-:Y:S01]  /*9ca0*/  VIADD R50, R2, 0x1e ;  /* 0x0000001e02327836 */ /* 0x000fe20000000000 */
[----:B------:R1:W-:Y:S01]  /*9cb0*/  @P1 STG.E desc[UR16][R48.64], R37 ;  /* 0x0000002530001986 */ /* 0x0003e2000c101910 */
[----:B------:R-:W-:-:S02]  /*9cc0*/  LEA.HI.X.SX32 R43, R43, R3, 0x2, P6 ;  /* 0x000000032b2b7211 */ /* 0x000fc400030f16ff */
[-C--:B------:R-:W-:Y:S01]  /*9cd0*/  ISETP.LT.AND P1, PT, R32, R157.reuse, !P5 ;  /* 0x0000009d2000720c */ /* 0x080fe20006f21270 */
[----:B------:R-:W-:Y:S01]  /*9ce0*/  VIADD R32, R2, 0x21 ;  /* 0x0000002102207836 */ /* 0x000fe20000000000 */
[CC--:B------:R-:W-:Y:S01]  /*9cf0*/  LEA R44, P6, R36.reuse, R40.reuse, 0x2 ;  /* 0x00000028242c7211 */ /* 0x0c0fe200078c10ff */
[----:B------:R-:W-:Y:S01]  /*9d00*/  VIADD R41, R36, UR5 ;  /* 0x0000000524297c36 */ /* 0x000fe20008000000 */
[----:B------:R-:W-:Y:S01]  /*9d10*/  ISETP.LT.AND P0, PT, R50, R157, !P5 ;  /* 0x0000009d3200720c */ /* 0x000fe20006f01270 */
[----:B------:R2:W-:Y:S01]  /*9d20*/  @P2 STG.E desc[UR16][R42.64], R34 ;  /* 0x000000222a002986 */ /* 0x0005e2000c101910 */
[----:B------:R-:W-:Y:S01]  /*9d30*/  LEA.HI.X.SX32 R45, R36, R3, 0x2, P6 ;  /* 0x00000003242d7211 */ /* 0x000fe200030f16ff */
[----:B------:R-:W-:Y:S01]  /*9d40*/  VIADD R36, R2, 0x22 ;  /* 0x0000002202247836 */ /* 0x000fe20000000000 */
[-C--:B------:R-:W-:Y:S01]  /*9d50*/  ISETP.LT.AND P2, PT, R32, R157.reuse, !P5 ;  /* 0x0000009d2000720c */ /* 0x080fe20006f41270 */
[C---:B-1----:R-:W-:Y:S01]  /*9d60*/  VIADD R37, R41.reuse, UR5 ;  /* 0x0000000529257c36 */ /* 0x042fe20008000000 */
[CC--:B------:R-:W-:Y:S01]  /*9d70*/  LEA R32, P6, R41.reuse, R40.reuse, 0x2 ;  /* 0x0000002829207211 */ /* 0x0c0fe200078c10ff */
[----:B------:R1:W-:Y:S01]  /*9d80*/  @P4 STG.E desc[UR16][R44.64], R38 ;  /* 0x000000262c004986 */ /* 0x0003e2000c101910 */
[----:B------:R-:W-:Y:S01]  /*9d90*/  ISETP.LT.AND P4, PT, R36, R157, !P5 ;  /* 0x0000009d2400720c */ /* 0x000fe20006f81270 */
[----:B------:R-:W-:Y:S01]  /*9da0*/  VIADD R46, R2, 0x23 ;  /* 0x00000023022e7836 */ /* 0x000fe20000000000 */
[----:B------:R-:W-:Y:S01]  /*9db0*/  LEA.HI.X.SX32 R33, R41, R3, 0x2, P6 ;  /* 0x0000000329217211 */ /* 0x000fe200030f16ff */
[C---:B------:R-:W-:Y:S01]  /*9dc0*/  VIADD R41, R37.reuse, UR5 ;  /* 0x0000000525297c36 */ /* 0x040fe20008000000 */
[----:B------:R-:W-:-:S03]  /*9dd0*/  LEA R36, P6, R37, R40, 0x2 ;  /* 0x0000002825247211 */ /* 0x000fc600078c10ff */
[----:B------:R5:W-:Y:S01]  /*9de0*/  @P0 STG.E desc[UR16][R32.64], R35 ;  /* 0x0000002320000986 */ /* 0x000be2000c101910 */
[----:B------:R-:W-:Y:S02]  /*9df0*/  LEA.HI.X.SX32 R37, R37, R3, 0x2, P6 ;  /* 0x0000000325257211 */ /* 0x000fe400030f16ff */
[----:B------:R-:W-:Y:S01]  /*9e00*/  ISETP.LT.AND P0, PT, R46, R157, !P5 ;  /* 0x0000009d2e00720c */ /* 0x000fe20006f01270 */
[C---:B------:R-:W-:Y:S01]  /*9e10*/  VIADD R46, R41.reuse, UR5 ;  /* 0x00000005292e7c36 */ /* 0x040fe20008000000 */
[----:B--2---:R-:W-:Y:S01]  /*9e20*/  LEA R42, P6, R41, R40, 0x2 ;  /* 0x00000028292a7211 */ /* 0x004fe200078c10ff */
[----:B------:R-:W-:-:S03]  /*9e30*/  VIADD R34, R2, 0x24 ;  /* 0x0000002402227836 */ /* 0x000fc60000000000 */
[----:B------:R-:W-:Y:S02]  /*9e40*/  LEA.HI.X.SX32 R43, R41, R3, 0x2, P6 ;  /* 0x00000003292b7211 */ /* 0x000fe400030f16ff */
[-C--:B-1----:R-:W-:Y:S01]  /*9e50*/  LEA R44, P6, R46, R40.reuse, 0x2 ;  /* 0x000000282e2c7211 */ /* 0x082fe200078c10ff */
[----:B-----5:R-:W-:Y:S02]  /*9e60*/  VIADD R32, R2, 0x25 ;  /* 0x0000002502207836 */ /* 0x020fe40000000000 */
[----:B------:R-:W-:Y:S01]  /*9e70*/  VIADD R33, R46, UR5 ;  /* 0x000000052e217c36 */ /* 0x000fe20008000000 */
[----:B------:R1:W-:Y:S01]  /*9e80*/  @P3 STG.E desc[UR16][R36.64], R39 ;  /* 0x0000002724003986 */ /* 0x0003e2000c101910 */
[----:B------:R-:W-:Y:S01]  /*9e90*/  ISETP.LT.AND P3, PT, R34, R157, !P5 ;  /* 0x0000009d2200720c */ /* 0x000fe20006f61270 */
[----:B------:R-:W-:Y:S01]  /*9ea0*/  VIADD R34, R2, 0x26 ;  /* 0x0000002602227836 */ /* 0x000fe20000000000 */
[----:B------:R-:W-:Y:S01]  /*9eb0*/  LEA.HI.X.SX32 R45, R46, R3, 0x2, P6 ;  /* 0x000000032e2d7211 */ /* 0x000fe200030f16ff */
[----:B------:R2:W-:Y:S01]  /*9ec0*/  @P1 STG.E desc[UR16][R42.64], R4 ;  /* 0x000000042a001986 */ /* 0x0005e2000c101910 */
[-C--:B------:R-:W-:Y:S01]  /*9ed0*/  ISETP.LT.AND P1, PT, R32, R157.reuse, !P5 ;  /* 0x0000009d2000720c */ /* 0x080fe20006f21270 */
[C---:B------:R-:W-:Y:S01]  /*9ee0*/  VIADD R35, R33.reuse, UR5 ;  /* 0x0000000521237c36 */ /* 0x040fe20008000000 */
[----:B------:R-:W-:Y:S01]  /*9ef0*/  LEA R32, P6, R33, R40, 0x2 ;  /* 0x0000002821207211 */ /* 0x000fe200078c10ff */
[----:B----4-:R4:W-:Y:S01]  /*9f00*/  @P2 STG.E desc[UR16][R44.64], R12 ;  /* 0x0000000c2c002986 */ /* 0x0109e2000c101910 */
[----:B------:R-:W-:-:S02]  /*9f10*/  ISETP.LT.AND P2, PT, R34, R157, !P5 ;  /* 0x0000009d2200720c */ /* 0x000fc40006f41270 */
[-C--:B------:R-:W-:Y:S01]  /*9f20*/  LEA.HI.X.SX32 R33, R33, R3.reuse, 0x2, P6 ;  /* 0x0000000321217211 */ /* 0x080fe200030f16ff */
[C---:B-1----:R-:W-:Y:S01]  /*9f30*/  VIADD R36, R2.reuse, 0x27 ;  /* 0x0000002702247836 */ /* 0x042fe20000000000 */
[CC--:B------:R-:W-:Y:S01]  /*9f40*/  LEA R34, P6, R35.reuse, R40.reuse, 0x2 ;  /* 0x0000002823227211 */ /* 0x0c0fe200078c10ff */
[C---:B------:R-:W-:Y:S02]  /*9f50*/  VIADD R37, R35.reuse, UR5 ;  /* 0x0000000523257c36 */ /* 0x040fe40008000000 */
[----:B------:R1:W-:Y:S01]  /*9f60*/  @P4 STG.E desc[UR16][R32.64], R5 ;  /* 0x0000000520004986 */ /* 0x0003e2000c101910 */
[----:B------:R-:W-:Y:S01]  /*9f70*/  LEA.HI.X.SX32 R35, R35, R3, 0x2, P6 ;  /* 0x0000000323237211 */ /* 0x000fe200030f16ff */
[----:B--2---:R-:W-:Y:S01]  /*9f80*/  VIADD R4, R2, 0x28 ;  /* 0x0000002802047836 */ /* 0x004fe20000000000 */
[-C--:B------:R-:W-:Y:S01]  /*9f90*/  ISETP.LT.AND P4, PT, R36, R157.reuse, !P5 ;  /* 0x0000009d2400720c */ /* 0x080fe20006f81270 */
[C---:B----4-:R-:W-:Y:S01]  /*9fa0*/  VIADD R12, R37.reuse, UR5 ;  /* 0x00000005250c7c36 */ /* 0x050fe20008000000 */
[C---:B------:R-:W-:Y:S01]  /*9fb0*/  LEA R36, P6, R37.reuse, R40, 0x2 ;  /* 0x0000002825247211 */ /* 0x040fe200078c10ff */
[----:B------:R-:W-:Y:S01]  /*9fc0*/  @P0 STG.E desc[UR16][R34.64], R13 ;  /* 0x0000000d22000986 */ /* 0x000fe2000c101910 */
[----:B------:R-:W-:Y:S01]  /*9fd0*/  ISETP.LT.AND P0, PT, R4, R157, !P5 ;  /* 0x0000009d0400720c */ /* 0x000fe20006f01270 */
[----:B------:R-:W-:Y:S01]  /*9fe0*/  VIADD R4, R2, 0x29 ;  /* 0x0000002902047836 */ /* 0x000fe20000000000 */
[----:B------:R-:W-:-:S02]  /*9ff0*/  LEA.HI.X.SX32 R37, R37, R3, 0x2, P6 ;  /* 0x0000000325257211 */ /* 0x000fc400030f16ff */
[CC--:B------:R-:W-:Y:S01]  /*a000*/  LEA R38, P6, R12.reuse, R40.reuse, 0x2 ;  /* 0x000000280c267211 */ /* 0x0c0fe200078c10ff */
[C---:B-1----:R-:W-:Y:S02]  /*a010*/  VIADD R5, R12.reuse, UR5 ;  /* 0x000000050c057c36 */ /* 0x042fe40008000000 */
[----:B------:R1:W-:Y:S01]  /*a020*/  @P3 STG.E desc[UR16][R36.64], R6 ;  /* 0x0000000624003986 */ /* 0x0003e2000c101910 */
[----:B------:R-:W-:Y:S01]  /*a030*/  LEA.HI.X.SX32 R39, R12, R3, 0x2, P6 ;  /* 0x000000030c277211 */ /* 0x000fe200030f16ff */
[----:B------:R-:W-:Y:S01]  /*a040*/  VIADD R12, R2, 0x2a ;  /* 0x0000002a020c7836 */ /* 0x000fe20000000000 */
[-C--:B------:R-:W-:Y:S01]  /*a050*/  ISETP.LT.AND P3, PT, R4, R157.reuse, !P5 ;  /* 0x0000009d0400720c */ /* 0x080fe20006f61270 */
[C---:B------:R-:W-:Y:S01]  /*a060*/  VIADD R32, R5.reuse, UR5 ;  /* 0x0000000505207c36 */ /* 0x040fe20008000000 */
[----:B------:R-:W-:Y:S01]  /*a070*/  LEA R4, P6, R5, R40, 0x2 ;  /* 0x0000002805047211 */ /* 0x000fe200078c10ff */
[----:B------:R2:W-:Y:S01]  /*a080*/  @P1 STG.E desc[UR16][R38.64], R14 ;  /* 0x0000000e26001986 */ /* 0x0005e2000c101910 */
[----:B------:R-:W-:-:S02]  /*a090*/  ISETP.LT.AND P1, PT, R12, R157, !P5 ;  /* 0x0000009d0c00720c */ /* 0x000fc40006f21270 */
[-C--:B------:R-:W-:Y:S01]  /*a0a0*/  LEA.HI.X.SX32 R5, R5, R3.reuse, 0x2, P6 ;  /* 0x0000000305057211 */ /* 0x080fe200030f16ff */
[C---:B------:R-:W-:Y:S01]  /*a0b0*/  VIADD R33, R32.reuse, UR5 ;  /* 0x0000000520217c36 */ /* 0x040fe20008000000 */
[-C--:B------:R-:W-:Y:S01]  /*a0c0*/  LEA R12, P6, R32, R40.reuse, 0x2 ;  /* 0x00000028200c7211 */ /* 0x080fe200078c10ff */
[----:B-1----:R-:W-:Y:S02]  /*a0d0*/  VIADD R6, R2, 0x2b ;  /* 0x0000002b02067836 */ /* 0x002fe40000000000 */
[----:B------:R1:W-:Y:S01]  /*a0e0*/  @P2 STG.E desc[UR16][R4.64], R7 ;  /* 0x0000000704002986 */ /* 0x0003e2000c101910 */
[----:B------:R-:W-:Y:S02]  /*a0f0*/  LEA.HI.X.SX32 R13, R32, R3, 0x2, P6 ;  /* 0x00000003200d7211 */ /* 0x000fe400030f16ff */
[----:B------:R-:W-:Y:S01]  /*a100*/  ISETP.LT.AND P2, PT, R6, R157, !P5 ;  /* 0x0000009d0600720c */ /* 0x000fe20006f41270 */
[----:B------:R-:W-:Y:S01]  /*a110*/  VIADD R6, R2, 0x2c ;  /* 0x0000002c02067836 */ /* 0x000fe20000000000 */
[C---:B------:R-:W-:Y:S01]  /*a120*/  LEA R32, P6, R33.reuse, R40, 0x2 ;  /* 0x0000002821207211 */ /* 0x040fe200078c10ff */
[C---:B--2---:R-:W-:Y:S01]  /*a130*/  VIADD R14, R33.reuse, UR5 ;  /* 0x00000005210e7c36 */ /* 0x044fe20008000000 */
[----:B------:R2:W-:Y:S02]  /*a140*/  @P4 STG.E desc[UR16][R12.64], R15 ;  /* 0x0000000f0c004986 */ /* 0x0005e4000c101910 */
[----:B------:R-:W-:-:S02]  /*a150*/  LEA.HI.X.SX32 R33, R33, R3, 0x2, P6 ;  /* 0x0000000321217211 */ /* 0x000fc400030f16ff */
[----:B------:R-:W-:Y:S01]  /*a160*/  ISETP.LT.AND P4, PT, R6, R157, !P5 ;  /* 0x0000009d0600720c */ /* 0x000fe20006f81270 */
[----:B------:R-:W-:Y:S01]  /*a170*/  VIADD R6, R2, 0x2d ;  /* 0x0000002d02067836 */ /* 0x000fe20000000000 */
[CC--:B------:R-:W-:Y:S01]  /*a180*/  LEA R34, P6, R14.reuse, R40.reuse, 0x2 ;  /* 0x000000280e227211 */ /* 0x0c0fe200078c10ff */
[C---:B------:R-:W-:Y:S01]  /*a190*/  VIADD R36, R14.reuse, UR5 ;  /* 0x000000050e247c36 */ /* 0x040fe20008000000 */
[----:B------:R4:W-:Y:S02]  /*a1a0*/  @P0 STG.E desc[UR16][R32.64], R8 ;  /* 0x0000000820000986 */ /* 0x0009e4000c101910 */
[----:B------:R-:W-:Y:S02]  /*a1b0*/  LEA.HI.X.SX32 R35, R14, R3, 0x2, P6 ;  /* 0x000000030e237211 */ /* 0x000fe400030f16ff */
[----:B------:R-:W-:Y:S01]  /*a1c0*/  ISETP.LT.AND P0, PT, R6, R157, !P5 ;  /* 0x0000009d0600720c */ /* 0x000fe20006f01270 */
[----:B------:R-:W-:Y:S01]  /*a1d0*/  VIADD R6, R2, 0x2e ;  /* 0x0000002e02067836 */ /* 0x000fe20000000000 */
[CC--:B-1----:R-:W-:Y:S01]  /*a1e0*/  LEA R4, P6, R36.reuse, R40.reuse, 0x2 ;  /* 0x0000002824047211 */ /* 0x0c2fe200078c10ff */
[----:B------:R-:W-:Y:S01]  /*a1f0*/  VIADD R7, R36, UR5 ;  /* 0x0000000524077c36 */ /* 0x000fe20008000000 */
[----:B------:R-:W-:Y:S01]  /*a200*/  @P3 STG.E desc[UR16][R34.64], R20 ;  /* 0x0000001422003986 */ /* 0x000fe2000c101910 */
[----:B--2---:R-:W-:Y:S01]  /*a210*/  VIADD R12, R2, 0x2f ;  /* 0x0000002f020c7836 */ /* 0x004fe20000000000 */
[----:B------:R-:W-:Y:S01]  /*a220*/  LEA.HI.X.SX32 R5, R36, R3, 0x2, P6 ;  /* 0x0000000324057211 */ /* 0x000fe200030f16ff */
[C---:B------:R-:W-:Y:S01]  /*a230*/  VIADD R13, R7.reuse, UR5 ;  /* 0x00000005070d7c36 */ /* 0x040fe20008000000 */
[-C--:B------:R-:W-:Y:S01]  /*a240*/  ISETP.LT.AND P3, PT, R6, R157.reuse, !P5 ;  /* 0x0000009d0600720c */ /* 0x080fe20006f61270 */
[----:B----4-:R-:W-:Y:S01]  /*a250*/  VIADD R8, R2, 0x30 ;  /* 0x0000003002087836 */ /* 0x010fe20000000000 */
[-C--:B------:R-:W-:Y:S01]  /*a260*/  LEA R6, P6, R7, R40.reuse, 0x2 ;  /* 0x0000002807067211 */ /* 0x080fe200078c10ff */
[----:B------:R1:W-:Y:S01]  /*a270*/  @P1 STG.E desc[UR16][R4.64], R9 ;  /* 0x0000000904001986 */ /* 0x0003e2000c101910 */
[----:B------:R-:W-:Y:S01]  /*a280*/  ISETP.LT.AND P1, PT, R12, R157, !P5 ;  /* 0x0000009d0c00720c */ /* 0x000fe20006f21270 */
[----:B------:R-:W-:Y:S01]  /*a290*/  VIADD R15, R13, UR5 ;  /* 0x000000050d0f7c36 */ /* 0x000fe20008000000 */
[----:B------:R-:W-:Y:S01]  /*a2a0*/  LEA.HI.X.SX32 R7, R7, R3, 0x2, P6 ;  /* 0x0000000307077211 */ /* 0x000fe200030f16ff */
[----:B------:R-:W2:Y:S01]  /*a2b0*/  LDS.128 R32, [R0] ;  /* 0x0000000000207984 */ /* 0x000ea20000000c00 */
[----:B------:R-:W-:-:S04]  /*a2c0*/  LEA R12, P6, R13, R40, 0x2 ;  /* 0x000000280d0c7211 */ /* 0x000fc800078c10ff */
[----:B------:R-:W-:Y:S02]  /*a2d0*/  LEA.HI.X.SX32 R13, R13, R3, 0x2, P6 ;  /* 0x000000030d0d7211 */ /* 0x000fe400030f16ff */
[C---:B------:R-:W-:Y:S01]  /*a2e0*/  LEA R14, P6, R15.reuse, R40, 0x2 ;  /* 0x000000280f0e7211 */ /* 0x040fe200078c10ff */
[----:B-1----:R-:W-:Y:S02]  /*a2f0*/  VIADD R4, R2, 0x31 ;  /* 0x0000003102047836 */ /* 0x002fe40000000000 */
[C---:B------:R-:W-:Y:S01]  /*a300*/  VIADD R5, R15.reuse, UR5 ;  /* 0x000000050f057c36 */ /* 0x040fe20008000000 */
[----:B------:R1:W-:Y:S01]  /*a310*/  @P2 STG.E desc[UR16][R6.64], R21 ;  /* 0x0000001506002986 */ /* 0x0003e2000c101910 */
[----:B------:R-:W-:Y:S01]  /*a320*/  ISETP.LT.AND P2, PT, R8, R157, !P5 ;  /* 0x0000009d0800720c */ /* 0x000fe20006f41270 */
[----:B------:R-:W-:Y:S01]  /*a330*/  VIADD R8, R2, 0x32 ;  /* 0x0000003202087836 */ /* 0x000fe20000000000 */
[----:B------:R-:W-:Y:S01]  /*a340*/  LEA.HI.X.SX32 R15, R15, R3, 0x2, P6 ;  /* 0x000000030f0f7211 */ /* 0x000fe200030f16ff */
[----:B------:R4:W-:Y:S01]  /*a350*/  @P4 STG.E desc[UR16][R12.64], R10 ;  /* 0x0000000a0c004986 */ /* 0x0009e2000c101910 */
[----:B------:R-:W-:-:S02]  /*a360*/  ISETP.LT.AND P4, PT, R4, R157, !P5 ;  /* 0x0000009d0400720c */ /* 0x000fc40006f81270 */
[CC--:B------:R-:W-:Y:S01]  /*a370*/  LEA R4, P6, R5.reuse, R40.reuse, 0x2 ;  /* 0x0000002805047211 */ /* 0x0c0fe200078c10ff */
[----:B------:R5:W-:Y:S01]  /*a380*/  @P0 STG.E desc[UR16][R14.64], R22 ;  /* 0x000000160e000986 */ /* 0x000be2000c101910 */
[C---:B-1----:R-:W-:Y:S02]  /*a390*/  VIADD R7, R5.reuse, UR5 ;  /* 0x0000000505077c36 */ /* 0x042fe40008000000 */
[----:B------:R-:W-:Y:S02]  /*a3a0*/  LEA.HI.X.SX32 R5, R5, R3, 0x2, P6 ;  /* 0x0000000305057211 */ /* 0x000fe400030f16ff */
[----:B------:R-:W-:Y:S01]  /*a3b0*/  ISETP.LT.AND P0, PT, R8, R157, !P5 ;  /* 0x0000009d0800720c */ /* 0x000fe20006f01270 */
[C---:B------:R-:W-:Y:S01]  /*a3c0*/  VIADD R9, R7.reuse, UR5 ;  /* 0x0000000507097c36 */ /* 0x040fe20008000000 */
[----:B------:R-:W-:Y:S01]  /*a3d0*/  LEA R6, P6, R7, R40, 0x2 ;  /* 0x0000002807067211 */ /* 0x000fe200078c10ff */
[----:B------:R-:W-:Y:S01]  /*a3e0*/  VIADD R8, R2, 0x33 ;  /* 0x0000003302087836 */ /* 0x000fe20000000000 */
[----:B------:R1:W-:Y:S01]  /*a3f0*/  @P3 STG.E desc[UR16][R4.64], R11 ;  /* 0x0000000b04003986 */ /* 0x0003e2000c101910 */
[----:B----4-:R-:W-:Y:S01]  /*a400*/  VIADD R13, R9, UR5 ;  /* 0x00000005090d7c36 */ /* 0x010fe20008000000 */
[----:B------:R-:W-:-:S02]  /*a410*/  LEA.HI.X.SX32 R7, R7, R3, 0x2, P6 ;  /* 0x0000000307077211 */ /* 0x000fc400030f16ff */
[----:B------:R-:W-:Y:S01]  /*a420*/  ISETP.LT.AND P3, PT, R8, R157, !P5 ;  /* 0x0000009d0800720c */ /* 0x000fe20006f61270 */
[----:B-----5:R-:W-:Y:S01]  /*a430*/  VIADD R15, R13, UR5 ;  /* 0x000000050d0f7c36 */ /* 0x020fe20008000000 */
[-C--:B------:R-:W-:Y:S01]  /*a440*/  LEA R8, P6, R9, R40.reuse, 0x2 ;  /* 0x0000002809087211 */ /* 0x080fe200078c10ff */
[----:B------:R-:W-:Y:S02]  /*a450*/  VIADD R10, R2, 0x34 ;  /* 0x00000034020a7836 */ /* 0x000fe40000000000 */
[----:B------:R-:W-:Y:S01]  /*a460*/  VIADD R21, R15, UR5 ;  /* 0x000000050f157c36 */ /* 0x000fe20008000000 */
[----:B------:R-:W-:Y:S01]  /*a470*/  LEA.HI.X.SX32 R9, R9, R3, 0x2, P6 ;  /* 0x0000000309097211 */ /* 0x000fe200030f16ff */
[----:B------:R-:W-:Y:S01]  /*a480*/  @P1 STG.E desc[UR16][R6.64], R23 ;  /* 0x0000001706001986 */ /* 0x000fe2000c101910 */
[-C--:B------:R-:W-:Y:S02]  /*a490*/  LEA R12, P6, R13, R40.reuse, 0x2 ;  /* 0x000000280d0c7211 */ /* 0x080fe400078c10ff */
[----:B------:R-:W-:Y:S01]  /*a4a0*/  ISETP.LT.AND P1, PT, R10, R157, !P5 ;  /* 0x0000009d0a00720c */ /* 0x000fe20006f21270 */
[----:B------:R4:W-:Y:S01]  /*a4b0*/  @P2 STG.E desc[UR16][R8.64], R16 ;  /* 0x0000001008002986 */ /* 0x0009e2000c101910 */
[----:B------:R-:W-:-:S02]  /*a4c0*/  LEA R10, P2, R21, R40, 0x2 ;  /* 0x00000028150a7211 */ /* 0x000fc400078410ff */
[-C--:B------:R-:W-:Y:S02]  /*a4d0*/  LEA.HI.X.SX32 R13, R13, R3.reuse, 0x2, P6 ;  /* 0x000000030d0d7211 */ /* 0x080fe400030f16ff */
[-C--:B-1----:R-:W-:Y:S01]  /*a4e0*/  LEA R4, P6, R15, R40.reuse, 0x2 ;  /* 0x000000280f047211 */ /* 0x082fe200078c10ff */
[----:B------:R-:W-:Y:S01]  /*a4f0*/  VIADD R20, R2, 0x35 ;  /* 0x0000003502147836 */ /* 0x000fe20000000000 */
[CC--:B------:R-:W-:Y:S01]  /*a500*/  LEA.HI.X.SX32 R11, R21.reuse, R3.reuse, 0x2, P2 ;  /* 0x00000003150b7211 */ /* 0x0c0fe200010f16ff */
[----:B------:R-:W-:Y:S01]  /*a510*/  VIADD R21, R21, UR5 ;  /* 0x0000000515157c36 */ /* 0x000fe20008000000 */
[----:B------:R-:W-:Y:S01]  /*a520*/  LEA.HI.X.SX32 R5, R15, R3, 0x2, P6 ;  /* 0x000000030f057211 */ /* 0x000fe200030f16ff */
[----:B------:R1:W-:Y:S01]  /*a530*/  @P4 STG.E desc[UR16][R12.64], R24 ;  /* 0x000000180c004986 */ /* 0x0003e2000c101910 */
[----:B------:R-:W-:Y:S01]  /*a540*/  ISETP.LT.AND P4, PT, R20, R157, !P5 ;  /* 0x0000009d1400720c */ /* 0x000fe20006f81270 */
[C---:B----4-:R-:W-:Y:S02]  /*a550*/  VIADD R9, R21.reuse, UR5 ;  /* 0x0000000515097c36 */ /* 0x050fe40008000000 */
[----:B------:R-:W-:Y:S01]  /*a560*/  VIADD R14, R2, 0x36 ;  /* 0x00000036020e7836 */ /* 0x000fe20000000000 */
[----:B------:R4:W-:Y:S01]  /*a570*/  @P0 STG.E desc[UR16][R4.64], R17 ;  /* 0x0000001104000986 */ /* 0x0009e2000c101910 */
[----:B------:R-:W-:-:S02]  /*a580*/  LEA R6, P0, R21, R40, 0x2 ;  /* 0x0000002815067211 */ /* 0x000fc400078010ff */
[----:B------:R-:W-:Y:S02]  /*a590*/  LEA R8, P6, R9, R40, 0x2 ;  /* 0x0000002809087211 */ /* 0x000fe400078c10ff */
[----:B------:R-:W-:Y:S01]  /*a5a0*/  ISETP.LT.AND P2, PT, R14, R157, !P5 ;  /* 0x0000009d0e00720c */ /* 0x000fe20006f41270 */
[C---:B------:R-:W-:Y:S01]  /*a5b0*/  VIADD R14, R2.reuse, 0x37 ;  /* 0x00000037020e7836 */ /* 0x040fe20000000000 */
[-C--:B------:R-:W-:Y:S01]  /*a5c0*/  LEA.HI.X.SX32 R7, R21, R3.reuse, 0x2, P0 ;  /* 0x0000000315077211 */ /* 0x080fe200000f16ff */
[----:B-1----:R-:W-:Y:S02]  /*a5d0*/  VIADD R12, R2, 0x38 ;  /* 0x00000038020c7836 */ /* 0x002fe40000000000 */
[C---:B----4-:R-:W-:Y:S01]  /*a5e0*/  VIADD R5, R9.reuse, UR5 ;  /* 0x0000000509057c36 */ /* 0x050fe20008000000 */
[----:B------:R-:W-:Y:S01]  /*a5f0*/  LEA.HI.X.SX32 R9, R9, R3, 0x2, P6 ;  /* 0x0000000309097211 */ /* 0x000fe200030f16ff */
[----:B------:R1:W-:Y:S02]  /*a600*/  @P3 STG.E desc[UR16][R10.64], R25 ;  /* 0x000000190a003986 */ /* 0x0003e4000c101910 */
[----:B------:R-:W-:Y:S01]  /*a610*/  VIADD R13, R5, UR5 ;  /* 0x00000005050d7c36 */ /* 0x000fe20008000000 */
[-C--:B------:R-:W-:Y:S01]  /*a620*/  ISETP.LT.AND P3, PT, R14, R157.reuse, !P5 ;  /* 0x0000009d0e00720c */ /* 0x080fe20006f61270 */
[----:B------:R-:W-:Y:S01]  /*a630*/  @P1 STG.E desc[UR16][R6.64], R18 ;  /* 0x0000001206001986 */ /* 0x000fe2000c101910 */
[----:B------:R-:W-:Y:S01]  /*a640*/  ISETP.LT.AND P0, PT, R12, R157, !P5 ;  /* 0x0000009d0c00720c */ /* 0x000fe20006f01270 */
[----:B------:R-:W-:-:S02]  /*a650*/  VIADD R12, R2, 0x39 ;  /* 0x00000039020c7836 */ /* 0x000fc40000000000 */
[----:B------:R4:W-:Y:S01]  /*a660*/  @P4 STG.E desc[UR16][R8.64], R26 ;  /* 0x0000001a08004986 */ /* 0x0009e2000c101910 */
[-C--:B------:R-:W-:Y:S02]  /*a670*/  LEA R4, P1, R5, R40.reuse, 0x2 ;  /* 0x0000002805047211 */ /* 0x080fe400078210ff */
[----:B-1----:R-:W-:Y:S02]  /*a680*/  LEA R10, P4, R13, R40, 0x2 ;  /* 0x000000280d0a7211 */ /* 0x002fe400078810ff */
[-C--:B------:R-:W-:Y:S02]  /*a690*/  LEA.HI.X.SX32 R5, R5, R3.reuse, 0x2, P1 ;  /* 0x0000000305057211 */ /* 0x080fe400008f16ff */
[C---:B------:R-:W-:Y:S01]  /*a6a0*/  LEA.HI.X.SX32 R11, R13.reuse, R3, 0x2, P4 ;  /* 0x000000030d0b7211 */ /* 0x040fe200020f16ff */
[----:B------:R-:W-:Y:S01]  /*a6b0*/  VIADD R13, R13, UR5 ;  /* 0x000000050d0d7c36 */ /* 0x000fe20008000000 */
[----:B------:R-:W-:Y:S01]  /*a6c0*/  ISETP.LT.AND P1, PT, R12, R157, !P5 ;  /* 0x0000009d0c00720c */ /* 0x000fe20006f21270 */
[----:B------:R-:W-:-:S02]  /*a6d0*/  VIADD R12, R2, 0x3b ;  /* 0x0000003b020c7836 */ /* 0x000fc40000000000 */
[----:B------:R-:W-:Y:S01]  /*a6e0*/  VIADD R0, R2, 0x3a ;  /* 0x0000003a02007836 */ /* 0x000fe20000000000 */
[----:B------:R-:W-:Y:S01]  /*a6f0*/  @P2 STG.E desc[UR16][R4.64], R19 ;  /* 0x0000001304002986 */ /* 0x000fe2000c101910 */
[C---:B----4-:R-:W-:Y:S01]  /*a700*/  VIADD R9, R13.reuse, UR5 ;  /* 0x000000050d097c36 */ /* 0x050fe20008000000 */
[-C--:B------:R-:W-:Y:S02]  /*a710*/  LEA R6, P2, R13, R40.reuse, 0x2 ;  /* 0x000000280d067211 */ /* 0x080fe400078410ff */
[----:B------:R1:W-:Y:S01]  /*a720*/  @P3 STG.E desc[UR16][R10.64], R27 ;  /* 0x0000001b0a003986 */ /* 0x0003e2000c101910 */
[-C--:B------:R-:W-:Y:S01]  /*a730*/  ISETP.LT.AND P3, PT, R12, R157.reuse, !P5 ;  /* 0x0000009d0c00720c */ /* 0x080fe20006f61270 */
[C---:B------:R-:W-:Y:S01]  /*a740*/  VIADD R12, R9.reuse, UR5 ;  /* 0x00000005090c7c36 */ /* 0x040fe20008000000 */
[----:B------:R-:W-:Y:S01]  /*a750*/  ISETP.LT.AND P4, PT, R0, R157, !P5 ;  /* 0x0000009d0000720c */ /* 0x000fe20006f81270 */
[----:B------:R-:W-:Y:S01]  /*a760*/  VIADD R0, R2, 0x3c ;  /* 0x0000003c02007836 */ /* 0x000fe20000000000 */
[----:B------:R-:W-:-:S02]  /*a770*/  LEA R8, P6, R9, R40, 0x2 ;  /* 0x0000002809087211 */ /* 0x000fc400078c10ff */
[-C--:B------:R-:W-:Y:S02]  /*a780*/  LEA.HI.X.SX32 R7, R13, R3.reuse, 0x2, P2 ;  /* 0x000000030d077211 */ /* 0x080fe400010f16ff */
[----:B------:R-:W-:Y:S01]  /*a790*/  LEA.HI.X.SX32 R9, R9, R3, 0x2, P6 ;  /* 0x0000000309097211 */ /* 0x000fe200030f16ff */
[----:B-1----:R-:W-:Y:S01]  /*a7a0*/  VIADD R11, R12, UR5 ;  /* 0x000000050c0b7c36 */ /* 0x002fe20008000000 */
[----:B------:R-:W-:Y:S01]  /*a7b0*/  ISETP.LT.AND P2, PT, R0, R157, !P5 ;  /* 0x0000009d0000720c */ /* 0x000fe20006f41270 */
[----:B---3--:R1:W-:Y:S01]  /*a7c0*/  @P0 STG.E desc[UR16][R6.64], R28 ;  /* 0x0000001c06000986 */ /* 0x0083e2000c101910 */
[----:B------:R-:W-:Y:S01]  /*a7d0*/  VIADD R0, R2, 0x3d ;  /* 0x0000003d02007836 */ /* 0x000fe20000000000 */
[-C--:B------:R-:W-:Y:S01]  /*a7e0*/  LEA R4, P0, R12, R40.reuse, 0x2 ;  /* 0x000000280c047211 */ /* 0x080fe200078010ff */
[C---:B------:R-:W-:Y:S01]  /*a7f0*/  VIADD R13, R11.reuse, UR5 ;  /* 0x000000050b0d7c36 */ /* 0x040fe20008000000 */
[----:B--2---:R2:W-:Y:S01]  /*a800*/  @P1 STG.E desc[UR16][R8.64], R32 ;  /* 0x0000002008001986 */ /* 0x0045e2000c101910 */
[----:B------:R-:W-:-:S02]  /*a810*/  LEA R10, P6, R11, R40, 0x2 ;  /* 0x000000280b0a7211 */ /* 0x000fc400078c10ff */
[----:B------:R-:W-:Y:S01]  /*a820*/  ISETP.LT.AND P1, PT, R0, R157, !P5 ;  /* 0x0000009d0000720c */ /* 0x000fe20006f21270 */
[C---:B------:R-:W-:Y:S01]  /*a830*/  VIADD R14, R13.reuse, UR5 ;  /* 0x000000050d0e7c36 */ /* 0x040fe20008000000 */
[-C--:B------:R-:W-:Y:S01]  /*a840*/  LEA.HI.X.SX32 R5, R12, R3.reuse, 0x2, P0 ;  /* 0x000000030c057211 */ /* 0x080fe200000f16ff */
[C---:B------:R-:W-:Y:S01]  /*a850*/  VIADD R0, R2.reuse, 0x3e ;  /* 0x0000003e02007836 */ /* 0x040fe20000000000 */
[-C--:B-1----:R-:W-:Y:S01]  /*a860*/  LEA R6, P0, R13, R40.reuse, 0x2 ;  /* 0x000000280d067211 */ /* 0x082fe200078010ff */
[----:B------:R-:W-:Y:S01]  /*a870*/  VIADD R2, R2, 0x3f ;  /* 0x0000003f02027836 */ /* 0x000fe20000000000 */
[-C--:B------:R-:W-:Y:S02]  /*a880*/  LEA.HI.X.SX32 R11, R11, R3.reuse, 0x2, P6 ;  /* 0x000000030b0b7211 */ /* 0x080fe400030f16ff */
[C---:B------:R-:W-:Y:S01]  /*a890*/  LEA R12, P6, R14.reuse, R40, 0x2 ;  /* 0x000000280e0c7211 */ /* 0x040fe200078c10ff */
[----:B--2---:R-:W-:Y:S01]  /*a8a0*/  VIADD R9, R14, UR5 ;  /* 0x000000050e097c36 */ /* 0x004fe20008000000 */
[----:B------:R-:W-:-:S02]  /*a8b0*/  LEA.HI.X.SX32 R7, R13, R3, 0x2, P0 ;  /* 0x000000030d077211 */ /* 0x000fc400000f16ff */
[-C--:B------:R-:W-:Y:S02]  /*a8c0*/  ISETP.LT.AND P0, PT, R0, R157.reuse, !P5 ;  /* 0x0000009d0000720c */ /* 0x080fe40006f01270 */
[----:B------:R-:W-:Y:S02]  /*a8d0*/  ISETP.LT.AND P5, PT, R2, R157, !P5 ;  /* 0x0000009d0200720c */ /* 0x000fe40006fa1270 */
[-C--:B------:R-:W-:Y:S02]  /*a8e0*/  LEA.HI.X.SX32 R13, R14, R3.reuse, 0x2, P6 ;  /* 0x000000030e0d7211 */ /* 0x080fe400030f16ff */
[C---:B------:R-:W-:Y:S01]  /*a8f0*/  LEA R8, P6, R9.reuse, R40, 0x2 ;  /* 0x0000002809087211 */ /* 0x040fe200078c10ff */
[C---:B------:R-:W-:Y:S01]  /*a900*/  VIADD R14, R9.reuse, UR5 ;  /* 0x00000005090e7c36 */ /* 0x040fe20008000000 */
[----:B------:R1:W-:Y:S02]  /*a910*/  @P4 STG.E desc[UR16][R4.64], R29 ;  /* 0x0000001d04004986 */ /* 0x0003e4000c101910 */
[----:B------:R-:W-:-:S02]  /*a920*/  LEA.HI.X.SX32 R9, R9, R3, 0x2, P6 ;  /* 0x0000000309097211 */ /* 0x000fc400030f16ff */
[----:B------:R1:W-:Y:S01]  /*a930*/  @P3 STG.E desc[UR16][R10.64], R33 ;  /* 0x000000210a003986 */ /* 0x0003e2000c101910 */
[----:B------:R-:W-:-:S03]  /*a940*/  LEA R40, P6, R14, R40, 0x2 ;  /* 0x000000280e287211 */ /* 0x000fc600078c10ff */
[----:B------:R1:W-:Y:S04]  /*a950*/  @P2 STG.E desc[UR16][R6.64], R30 ;  /* 0x0000001e06002986 */ /* 0x0003e8000c101910 */
[----:B------:R1:W-:Y:S01]  /*a960*/  @P1 STG.E desc[UR16][R12.64], R34 ;  /* 0x000000220c001986 */ /* 0x0003e2000c101910 */
[----:B------:R-:W-:-:S03]  /*a970*/  LEA.HI.X.SX32 R41, R14, R3, 0x2, P6 ;  /* 0x000000030e297211 */ /* 0x000fc600030f16ff */
[----:B------:R1:W-:Y:S01]  /*a980*/  @P0 STG.E desc[UR16][R8.64], R31 ;  /* 0x0000001f08000986 */ /* 0x0003e2000c101910 */
[----:B------:R-:W-:Y:S05]  /*a990*/  @!P5 EXIT ;  /* 0x000000000000d94d */ /* 0x000fea0003800000 */
[----:B------:R-:W-:Y:S01]  /*a9a0*/  STG.E desc[UR16][R40.64], R35 ;  /* 0x0000002328007986 */ /* 0x000fe2000c101910 */
[----:B------:R-:W-:Y:S05]  /*a9b0*/  EXIT ;  /* 0x000000000000794d */ /* 0x000fea0003800000 */
.L_x_2:
[----:B------:R-:W-:-:S00]  /*a9c0*/  BRA `(.L_x_2) ;  /* 0xfffffffc00fc7947 */ /* 0x000fc0000383ffff */
[----:B------:R-:W-:-:S00]  /*a9d0*/  NOP ;  /* 0x0000000000007918 */ /* 0x000fc00000000000 */
        /* <DEDUP_REMOVED lines=10> */
.L_x_3:


//--------------------- .nv.shared.matmul_kernel  --------------------------
	.section	.nv.shared.matmul_kernel,"aw",@nobits
	.sectionflags	@""
	.align	16
	.zero		1024


//--------------------- .nv.shared.reserved.0     --------------------------
	.section	.nv.shared.reserved.0,"aw",@nobits
	.weak		__nv_reservedSMEM_offset_0_alias
	.size		__nv_reservedSMEM_offset_0_alias, 0, 0
	.other		__nv_reservedSMEM_offset_0_alias,@"STO_CUDA_RESERVED_SHARED STV_DEFAULT"
__nv_reservedSMEM_offset_0_alias:
	.zero		0


//--------------------- .nv.constant0.matmul_kernel --------------------------
	.section	.nv.constant0.matmul_kernel,"a",@progbits
	.sectionflags	@""
	.align	4
.nv.constant0.matmul_kernel:
	.zero		608


//--------------------- SYMBOLS --------------------------

	.type		.nv.reservedSmem.offset0,@object
	.size		.nv.reservedSmem.offset0,0x4
